	.target	sm_90a

	.elftype	@"ET_EXEC"


//--------------------- .note.nv.tkinfo           --------------------------
	.section	.note.nv.tkinfo,"",@"SHT_NOTE"
	.sectionflags	@"SHF_NOTE_NV_TKINFO"
	.tkinfo
        /*0018*/ 	.word	0x00000002
        /*0030*/ 	.string	""
        /*0030*/ 	.string	"ptxas"
        /*0030*/ 	.string	"Cuda compilation tools, release 13.0, V13.0.88"
        /*0030*/ 	.string	"Build cuda_13.0.r13.0/compiler.36424714_0"
        /*0030*/ 	.string	"-arch sm_90a -m 64 "



//--------------------- .note.nv.cuinfo           --------------------------
	.section	.note.nv.cuinfo,"",@"SHT_NOTE"
	.sectionflags	@"SHF_NOTE_NV_CUINFO"
        /*0018*/ 	.short	0x0002
        /*001a*/ 	.short	0x005a
        /*001c*/ 	.short	0x0082
	.zero		2


//--------------------- .nv.info                  --------------------------
	.section	.nv.info,"",@"SHT_CUDA_INFO"
	.align	4


	//----- nvinfo : EIATTR_REGCOUNT
	.align		4
        /*0000*/ 	.byte	0x04, 0x2f
        /*0002*/ 	.short	(.L_15 - .L_14)
	.align		4
.L_14:
        /*0004*/ 	.word	index@(_ZN7cutlass13device_kernelINS_4gemm6kernel13GemmUniversalIN4cute5tupleIJiiiiEEENS1_10collective13CollectiveMmaINS1_34MainloopSm90TmaGmmaWarpSpecializedILi2ENS5_IJNS4_1CILi8EEENSA_ILi1EEESC_EEENS1_35KernelTmaWarpSpecializedCooperativeEEENS5_IJNSA_ILi128EEENSA_ILi256EEENSA_ILi64EEEEEEfNS5_IJlSC_lEEEfSK_NS4_8TiledMMAINS4_8MMA_AtomIJNS4_4SM904GMMA30MMA_64x256x8_F32TF32TF32_SS_TNILNSO_7ScaleInE1ELSQ_1EEEEEENS4_6LayoutINS5_IJNSA_ILi2EEESC_SC_EEENS5_IJSC_NSA_ILi0EEESW_EEEEENS5_IJNS4_10UnderscoreESZ_SZ_EEEEENS4_13SM90_TMA_LOADENS4_14ComposedLayoutINS4_7SwizzleILi3ELi4ELi3EEENS4_18smem_ptr_flag_bitsILi32EEENST_INS5_IJSB_NSA_ILi32EEEEEENS5_IJS18_SC_EEEEEEEvNS4_8identityENS4_23SM90_TMA_LOAD_MULTICASTES1C_vS1D_EENS_8epilogue10collective6detail29Sm90TmaWarpSpecializedAdapterINS1H_15DefaultEpilogueIfSK_SK_NS1G_6thread17LinearCombinationIfLi1EffLNS1L_9ScaleType4KindE0ELNS_15FloatRoundStyleE2EfEENS1_15EpilogueDefaultEEEEEvvEEEEvNT_6ParamsE)
        /*0008*/ 	.word	0x000000a8


	//----- nvinfo : EIATTR_FRAME_SIZE
	.align		4
.L_15:
        /*000c*/ 	.byte	0x04, 0x11
        /*000e*/ 	.short	(.L_17 - .L_16)
	.align		4
.L_16:
        /*0010*/ 	.word	index@(_ZN7cutlass13device_kernelINS_4gemm6kernel13GemmUniversalIN4cute5tupleIJiiiiEEENS1_10collective13CollectiveMmaINS1_34MainloopSm90TmaGmmaWarpSpecializedILi2ENS5_IJNS4_1CILi8EEENSA_ILi1EEESC_EEENS1_35KernelTmaWarpSpecializedCooperativeEEENS5_IJNSA_ILi128EEENSA_ILi256EEENSA_ILi64EEEEEEfNS5_IJlSC_lEEEfSK_NS4_8TiledMMAINS4_8MMA_AtomIJNS4_4SM904GMMA30MMA_64x256x8_F32TF32TF32_SS_TNILNSO_7ScaleInE1ELSQ_1EEEEEENS4_6LayoutINS5_IJNSA_ILi2EEESC_SC_EEENS5_IJSC_NSA_ILi0EEESW_EEEEENS5_IJNS4_10UnderscoreESZ_SZ_EEEEENS4_13SM90_TMA_LOADENS4_14ComposedLayoutINS4_7SwizzleILi3ELi4ELi3EEENS4_18smem_ptr_flag_bitsILi32EEENST_INS5_IJSB_NSA_ILi32EEEEEENS5_IJS18_SC_EEEEEEEvNS4_8identityENS4_23SM90_TMA_LOAD_MULTICASTES1C_vS1D_EENS_8epilogue10collective6detail29Sm90TmaWarpSpecializedAdapterINS1H_15DefaultEpilogueIfSK_SK_NS1G_6thread17LinearCombinationIfLi1EffLNS1L_9ScaleType4KindE0ELNS_15FloatRoundStyleE2EfEENS1_15EpilogueDefaultEEEEEvvEEEEvNT_6ParamsE)
        /*0014*/ 	.word	0x00000000


	//----- nvinfo : EIATTR_MIN_STACK_SIZE
	.align		4
.L_17:
        /*0018*/ 	.byte	0x04, 0x12
        /*001a*/ 	.short	(.L_19 - .L_18)
	.align		4
.L_18:
        /*001c*/ 	.word	index@(_ZN7cutlass13device_kernelINS_4gemm6kernel13GemmUniversalIN4cute5tupleIJiiiiEEENS1_10collective13CollectiveMmaINS1_34MainloopSm90TmaGmmaWarpSpecializedILi2ENS5_IJNS4_1CILi8EEENSA_ILi1EEESC_EEENS1_35KernelTmaWarpSpecializedCooperativeEEENS5_IJNSA_ILi128EEENSA_ILi256EEENSA_ILi64EEEEEEfNS5_IJlSC_lEEEfSK_NS4_8TiledMMAINS4_8MMA_AtomIJNS4_4SM904GMMA30MMA_64x256x8_F32TF32TF32_SS_TNILNSO_7ScaleInE1ELSQ_1EEEEEENS4_6LayoutINS5_IJNSA_ILi2EEESC_SC_EEENS5_IJSC_NSA_ILi0EEESW_EEEEENS5_IJNS4_10UnderscoreESZ_SZ_EEEEENS4_13SM90_TMA_LOADENS4_14ComposedLayoutINS4_7SwizzleILi3ELi4ELi3EEENS4_18smem_ptr_flag_bitsILi32EEENST_INS5_IJSB_NSA_ILi32EEEEEENS5_IJS18_SC_EEEEEEEvNS4_8identityENS4_23SM90_TMA_LOAD_MULTICASTES1C_vS1D_EENS_8epilogue10collective6detail29Sm90TmaWarpSpecializedAdapterINS1H_15DefaultEpilogueIfSK_SK_NS1G_6thread17LinearCombinationIfLi1EffLNS1L_9ScaleType4KindE0ELNS_15FloatRoundStyleE2EfEENS1_15EpilogueDefaultEEEEEvvEEEEvNT_6ParamsE)
        /*0020*/ 	.word	0x00000000
.L_19:


//--------------------- .nv.compat                --------------------------
	.section	.nv.compat,"",@"SHT_CUDA_COMPAT_INFO"
	.align	4
        /*0000*/ 	.byte	0x02, 0x09, 0x01, 0x00, 0x02, 0x02, 0x04, 0x00, 0x02, 0x05, 0x05, 0x00, 0x03, 0x07, 0x01, 0x01
        /*0010*/ 	.byte	0x02, 0x03, 0x01, 0x00, 0x02, 0x06, 0x01, 0x00, 0x04, 0x0b, 0x08, 0x00, 0x00, 0x00, 0x00, 0x00
        /*0020*/ 	.byte	0x00, 0x00, 0x00, 0x00


//--------------------- .nv.info._ZN7cutlass13device_kernelINS_4gemm6kernel13GemmUniversalIN4cute5tupleIJiiiiEEENS1_10collective13CollectiveMmaINS1_34MainloopSm90TmaGmmaWarpSpecializedILi2ENS5_IJNS4_1CILi8EEENSA_ILi1EEESC_EEENS1_35KernelTmaWarpSpecializedCooperativeEEENS5_IJNSA_ILi128EEENSA_ILi256EEENSA_ILi64EEEEEEfNS5_IJlSC_lEEEfSK_NS4_8TiledMMAINS4_8MMA_AtomIJNS4_4SM904GMMA30MMA_64x256x8_F32TF32TF32_SS_TNILNSO_7ScaleInE1ELSQ_1EEEEEENS4_6LayoutINS5_IJNSA_ILi2EEESC_SC_EEENS5_IJSC_NSA_ILi0EEESW_EEEEENS5_IJNS4_10UnderscoreESZ_SZ_EEEEENS4_13SM90_TMA_LOADENS4_14ComposedLayoutINS4_7SwizzleILi3ELi4ELi3EEENS4_18smem_ptr_flag_bitsILi32EEENST_INS5_IJSB_NSA_ILi32EEEEEENS5_IJS18_SC_EEEEEEEvNS4_8identityENS4_23SM90_TMA_LOAD_MULTICASTES1C_vS1D_EENS_8epilogue10collective6detail29Sm90TmaWarpSpecializedAdapterINS1H_15DefaultEpilogueIfSK_SK_NS1G_6thread17LinearCombinationIfLi1EffLNS1L_9ScaleType4KindE0ELNS_15FloatRoundStyleE2EfEENS1_15EpilogueDefaultEEEEEvvEEEEvNT_6ParamsE --------------------------
	.section	.nv.info._ZN7cutlass13device_kernelINS_4gemm6kernel13GemmUniversalIN4cute5tupleIJiiiiEEENS1_10collective13CollectiveMmaINS1_34MainloopSm90TmaGmmaWarpSpecializedILi2ENS5_IJNS4_1CILi8EEENSA_ILi1EEESC_EEENS1_35KernelTmaWarpSpecializedCooperativeEEENS5_IJNSA_ILi128EEENSA_ILi256EEENSA_ILi64EEEEEEfNS5_IJlSC_lEEEfSK_NS4_8TiledMMAINS4_8MMA_AtomIJNS4_4SM904GMMA30MMA_64x256x8_F32TF32TF32_SS_TNILNSO_7ScaleInE1ELSQ_1EEEEEENS4_6LayoutINS5_IJNSA_ILi2EEESC_SC_EEENS5_IJSC_NSA_ILi0EEESW_EEEEENS5_IJNS4_10UnderscoreESZ_SZ_EEEEENS4_13SM90_TMA_LOADENS4_14ComposedLayoutINS4_7SwizzleILi3ELi4ELi3EEENS4_18smem_ptr_flag_bitsILi32EEENST_INS5_IJSB_NSA_ILi32EEEEEENS5_IJS18_SC_EEEEEEEvNS4_8identityENS4_23SM90_TMA_LOAD_MULTICASTES1C_vS1D_EENS_8epilogue10collective6detail29Sm90TmaWarpSpecializedAdapterINS1H_15DefaultEpilogueIfSK_SK_NS1G_6thread17LinearCombinationIfLi1EffLNS1L_9ScaleType4KindE0ELNS_15FloatRoundStyleE2EfEENS1_15EpilogueDefaultEEEEEvvEEEEvNT_6ParamsE,"",@"SHT_CUDA_INFO"
	.sectionflags	@""
	.align	4


	//----- nvinfo : EIATTR_CUDA_API_VERSION
	.align		4
        /*0000*/ 	.byte	0x04, 0x37
        /*0002*/ 	.short	(.L_21 - .L_20)
.L_20:
        /*0004*/ 	.word	0x00000082


	//----- nvinfo : EIATTR_KPARAM_INFO
	.align		4
.L_21:
        /*0008*/ 	.byte	0x04, 0x17
        /*000a*/ 	.short	(.L_23 - .L_22)
.L_22:
        /*000c*/ 	.word	0x00000000
        /*0010*/ 	.short	0x0000
        /*0012*/ 	.short	0x0070
        /*0014*/ 	.byte	0x00, 0xf0, 0x01, 0x10


	//----- nvinfo : EIATTR_SPARSE_MMA_MASK
	.align		4
.L_23:
        /*0018*/ 	.byte	0x03, 0x50
        /*001a*/ 	.short	0x0000


	//----- nvinfo : EIATTR_MAXREG_COUNT
	.align		4
        /*001c*/ 	.byte	0x03, 0x1b
        /*001e*/ 	.short	0x00a8


	//----- nvinfo : EIATTR_NUM_BARRIERS
	.align		4
        /*0020*/ 	.byte	0x02, 0x4c
        /*0022*/ 	.byte	0x01
	.zero		1


	//----- nvinfo : EIATTR_EXTERNS
	.align		4
        /*0024*/ 	.byte	0x04, 0x0f
        /*0026*/ 	.short	(.L_25 - .L_24)


	//   ....[0]....
	.align		4
.L_24:
        /*0028*/ 	.word	index@(__assertfail)


	//----- nvinfo : EIATTR_MERCURY_ISA_VERSION
	.align		4
.L_25:
        /*002c*/ 	.byte	0x03, 0x5f
        /*002e*/ 	.short	0x0101


	//----- nvinfo : EIATTR_INT_WARP_WIDE_INSTR_OFFSETS
	.align		4
        /*0030*/ 	.byte	0x04, 0x31
        /*0032*/ 	.short	(.L_27 - .L_26)


	//   ....[0]....
.L_26:
        /*0034*/ 	.word	0x00000480


	//   ....[1]....
        /*0038*/ 	.word	0x00000490


	//   ....[2]....
        /*003c*/ 	.word	0x00000610


	//   ....[3]....
        /*0040*/ 	.word	0x000020f0


	//----- nvinfo : EIATTR_COOP_GROUP_MASK_REGIDS
	.align		4
.L_27:
        /*0044*/ 	.byte	0x04, 0x29
        /*0046*/ 	.short	(.L_29 - .L_28)


	//   ....[0]....
.L_28:
        /*0048*/ 	.word	0xffffffff


	//   ....[1]....
        /*004c*/ 	.word	0xffffffff


	//   ....[2]....
        /*0050*/ 	.word	0xffffffff


	//   ....[3]....
        /*0054*/ 	.word	0xffffffff


	//   ....[4]....
        /*0058*/ 	.word	0xffffffff


	//   ....[5]....
        /*005c*/ 	.word	0xffffffff


	//----- nvinfo : EIATTR_COOP_GROUP_INSTR_OFFSETS
	.align		4
.L_29:
        /*0060*/ 	.byte	0x04, 0x28
        /*0062*/ 	.short	(.L_31 - .L_30)


	//   ....[0]....
.L_30:
        /*0064*/ 	.word	0x00000060


	//   ....[1]....
        /*0068*/ 	.word	0x00000070


	//   ....[2]....
        /*006c*/ 	.word	0x00000130


	//   ....[3]....
        /*0070*/ 	.word	0x000002b0


	//   ....[4]....
        /*0074*/ 	.word	0x000007b0


	//   ....[5]....
        /*0078*/ 	.word	0x00001200


	//----- nvinfo : EIATTR_REG_RECONFIG
	.align		4
.L_31:
        /*007c*/ 	.byte	0x01, 0x54
	.zero		2


	//----- nvinfo : EIATTR_SYSCALL_OFFSETS
	.align		4
        /*0080*/ 	.byte	0x04, 0x46
        /*0082*/ 	.short	(.L_33 - .L_32)


	//   ....[0]....
.L_32:
        /*0084*/ 	.word	0x000013c0


	//----- nvinfo : EIATTR_MBARRIER_INSTR_OFFSETS
	.align		4
.L_33:
        /*0088*/ 	.byte	0x04, 0x39
        /*008a*/ 	.short	(.L_35 - .L_34)


	//   ....[0]....
.L_34:
        /*008c*/ 	.word	0x00000260
        /*0090*/ 	.word	0x000000ff
        /*0094*/ 	.word	0x00000000
        /*0098*/ 	.short	0x0100
        /*009a*/ 	.byte	0x08
	.zero		1


	//   ....[1]....
        /*009c*/ 	.word	0x00000270
        /*00a0*/ 	.word	0x000000ff
        /*00a4*/ 	.word	0x00000010
        /*00a8*/ 	.short	0x0100
        /*00aa*/ 	.byte	0x08
	.zero		1


	//   ....[2]....
        /*00ac*/ 	.word	0x00000280
        /*00b0*/ 	.word	0x000000ff
        /*00b4*/ 	.word	0x00000008
        /*00b8*/ 	.short	0x0100
        /*00ba*/ 	.byte	0x08
	.zero		1


	//   ....[3]....
        /*00bc*/ 	.word	0x00000290
        /*00c0*/ 	.word	0x000000ff
        /*00c4*/ 	.word	0x00000018
        /*00c8*/ 	.short	0x0100
        /*00ca*/ 	.byte	0x08
	.zero		1


	//   ....[4]....
        /*00cc*/ 	.word	0x000006b0
        /*00d0*/ 	.word	0x000000ff
        /*00d4*/ 	.word	0x00000030
        /*00d8*/ 	.short	0x0100
        /*00da*/ 	.byte	0x06
	.zero		1


	//   ....[5]....
        /*00dc*/ 	.word	0x00000730
        /*00e0*/ 	.word	0x000000ff
        /*00e4*/ 	.word	0x00000038
        /*00e8*/ 	.short	0x0100
        /*00ea*/ 	.byte	0x06
	.zero		1


	//   ....[6]....
        /*00ec*/ 	.word	0x00001480
        /*00f0*/ 	.word	0x00000003
        /*00f4*/ 	.word	0x00000000
        /*00f8*/ 	.short	0x010a
        /*00fa*/ 	.byte	0x3f
	.zero		1


	//   ....[7]....
        /*00fc*/ 	.word	0x000014c0
        /*0100*/ 	.word	0x00000003
        /*0104*/ 	.word	0x00000000
        /*0108*/ 	.short	0x010a
        /*010a*/ 	.byte	0x3f
	.zero		1


	//   ....[8]....
        /*010c*/ 	.word	0x00001ac0
        /*0110*/ 	.word	0x00000005
        /*0114*/ 	.word	0x00000000
        /*0118*/ 	.short	0x010a
        /*011a*/ 	.byte	0x3f
	.zero		1


	//   ....[9]....
        /*011c*/ 	.word	0x00001b00
        /*0120*/ 	.word	0x00000005
        /*0124*/ 	.word	0x00000000
        /*0128*/ 	.short	0x010a
        /*012a*/ 	.byte	0x3f
	.zero		1


	//   ....[10]....
        /*012c*/ 	.word	0x00001f90
        /*0130*/ 	.word	0x00000005
        /*0134*/ 	.word	0x00000000
        /*0138*/ 	.short	0x0101
        /*013a*/ 	.byte	0x3f
	.zero		1


	//   ....[11]....
        /*013c*/ 	.word	0x00002170
        /*0140*/ 	.word	0x00000003
        /*0144*/ 	.word	0x00000000
        /*0148*/ 	.short	0x0101
        /*014a*/ 	.byte	0x3f
	.zero		1


	//   ....[12]....
        /*014c*/ 	.word	0x00009750
        /*0150*/ 	.word	0x00000014
        /*0154*/ 	.word	0x00000010
        /*0158*/ 	.short	0x010a
        /*015a*/ 	.byte	0x3f
	.zero		1


	//   ....[13]....
        /*015c*/ 	.word	0x00009bd0
        /*0160*/ 	.word	0x00000005
        /*0164*/ 	.word	0x00000038
        /*0168*/ 	.short	0x0101
        /*016a*/ 	.byte	0x3f
	.zero		1


	//   ....[14]....
        /*016c*/ 	.word	0x0000a2f0
        /*0170*/ 	.word	0x00000007
        /*0174*/ 	.word	0x00000000
        /*0178*/ 	.short	0x010a
        /*017a*/ 	.byte	0x3f
	.zero		1


	//   ....[15]....
        /*017c*/ 	.word	0x0000a370
        /*0180*/ 	.word	0x00000003
        /*0184*/ 	.word	0x00000000
        /*0188*/ 	.short	0x010a
        /*018a*/ 	.byte	0x3f
	.zero		1


	//   ....[16]....
        /*018c*/ 	.word	0x0000a3d0
        /*0190*/ 	.word	0x00000003
        /*0194*/ 	.word	0x00000000
        /*0198*/ 	.short	0x010a
        /*019a*/ 	.byte	0x3f
	.zero		1


	//   ....[17]....
        /*019c*/ 	.word	0x0000a420
        /*01a0*/ 	.word	0x00000005
        /*01a4*/ 	.word	0x00000000
        /*01a8*/ 	.short	0x010a
        /*01aa*/ 	.byte	0x3f
	.zero		1


	//   ....[18]....
        /*01ac*/ 	.word	0x0000a4f0
        /*01b0*/ 	.word	0x00000014
        /*01b4*/ 	.word	0x00000010
        /*01b8*/ 	.short	0x010a
        /*01ba*/ 	.byte	0x3f
	.zero		1


	//   ....[19]....
        /*01bc*/ 	.word	0x0000a5c0
        /*01c0*/ 	.word	0x00000007
        /*01c4*/ 	.word	0x00000000
        /*01c8*/ 	.short	0x010a
        /*01ca*/ 	.byte	0x3f
	.zero		1


	//----- nvinfo : EIATTR_NUM_MBARRIERS
	.align		4
.L_35:
        /*01cc*/ 	.byte	0x03, 0x38
        /*01ce*/ 	.short	0x0006


	//----- nvinfo : EIATTR_EXIT_INSTR_OFFSETS
	.align		4
        /*01d0*/ 	.byte	0x04, 0x1c
        /*01d2*/ 	.short	(.L_37 - .L_36)


	//   ....[0]....
.L_36:
        /*01d4*/ 	.word	0x00000910


	//   ....[1]....
        /*01d8*/ 	.word	0x00001130


	//   ....[2]....
        /*01dc*/ 	.word	0x00008e60


	//   ....[3]....
        /*01e0*/ 	.word	0x000093c0


	//   ....[4]....
        /*01e4*/ 	.word	0x0000a3c0


	//----- nvinfo : EIATTR_MAX_THREADS
	.align		4
.L_37:
        /*01e8*/ 	.byte	0x04, 0x05
        /*01ea*/ 	.short	(.L_39 - .L_38)
.L_38:
        /*01ec*/ 	.word	0x00000180
        /*01f0*/ 	.word	0x00000001
        /*01f4*/ 	.word	0x00000001


	//----- nvinfo : EIATTR_CRS_STACK_SIZE
	.align		4
.L_39:
        /*01f8*/ 	.byte	0x04, 0x1e
        /*01fa*/ 	.short	(.L_41 - .L_40)
.L_40:
        /*01fc*/ 	.word	0x00000000


	//----- nvinfo : EIATTR_CBANK_PARAM_SIZE
	.align		4
.L_41:
        /*0200*/ 	.byte	0x03, 0x19
        /*0202*/ 	.short	0x0470


	//----- nvinfo : EIATTR_PARAM_CBANK
	.align		4
        /*0204*/ 	.byte	0x04, 0x0a
        /*0206*/ 	.short	(.L_43 - .L_42)
	.align		4
.L_42:
        /*0208*/ 	.word	index@(.nv.constant0._ZN7cutlass13device_kernelINS_4gemm6kernel13GemmUniversalIN4cute5tupleIJiiiiEEENS1_10collective13CollectiveMmaINS1_34MainloopSm90TmaGmmaWarpSpecializedILi2ENS5_IJNS4_1CILi8EEENSA_ILi1EEESC_EEENS1_35KernelTmaWarpSpecializedCooperativeEEENS5_IJNSA_ILi128EEENSA_ILi256EEENSA_ILi64EEEEEEfNS5_IJlSC_lEEEfSK_NS4_8TiledMMAINS4_8MMA_AtomIJNS4_4SM904GMMA30MMA_64x256x8_F32TF32TF32_SS_TNILNSO_7ScaleInE1ELSQ_1EEEEEENS4_6LayoutINS5_IJNSA_ILi2EEESC_SC_EEENS5_IJSC_NSA_ILi0EEESW_EEEEENS5_IJNS4_10UnderscoreESZ_SZ_EEEEENS4_13SM90_TMA_LOADENS4_14ComposedLayoutINS4_7SwizzleILi3ELi4ELi3EEENS4_18smem_ptr_flag_bitsILi32EEENST_INS5_IJSB_NSA_ILi32EEEEEENS5_IJS18_SC_EEEEEEEvNS4_8identityENS4_23SM90_TMA_LOAD_MULTICASTES1C_vS1D_EENS_8epilogue10collective6detail29Sm90TmaWarpSpecializedAdapterINS1H_15DefaultEpilogueIfSK_SK_NS1G_6thread17LinearCombinationIfLi1EffLNS1L_9ScaleType4KindE0ELNS_15FloatRoundStyleE2EfEENS1_15EpilogueDefaultEEEEEvvEEEEvNT_6ParamsE)
        /*020c*/ 	.short	0x0210
        /*020e*/ 	.short	0x0470


	//----- nvinfo : EIATTR_SW_WAR
	.align		4
.L_43:
        /*0210*/ 	.byte	0x04, 0x36
        /*0212*/ 	.short	(.L_45 - .L_44)
.L_44:
        /*0214*/ 	.word	0x00000008
.L_45:


//--------------------- .nv.callgraph             --------------------------
	.section	.nv.callgraph,"",@"SHT_CUDA_CALLGRAPH"
	.align	4
	.sectionentsize	8
	.align		4
        /*0000*/ 	.word	0x00000000
	.align		4
        /*0004*/ 	.word	0xffffffff
	.align		4
        /*0008*/ 	.word	index@(_ZN7cutlass13device_kernelINS_4gemm6kernel13GemmUniversalIN4cute5tupleIJiiiiEEENS1_10collective13CollectiveMmaINS1_34MainloopSm90TmaGmmaWarpSpecializedILi2ENS5_IJNS4_1CILi8EEENSA_ILi1EEESC_EEENS1_35KernelTmaWarpSpecializedCooperativeEEENS5_IJNSA_ILi128EEENSA_ILi256EEENSA_ILi64EEEEEEfNS5_IJlSC_lEEEfSK_NS4_8TiledMMAINS4_8MMA_AtomIJNS4_4SM904GMMA30MMA_64x256x8_F32TF32TF32_SS_TNILNSO_7ScaleInE1ELSQ_1EEEEEENS4_6LayoutINS5_IJNSA_ILi2EEESC_SC_EEENS5_IJSC_NSA_ILi0EEESW_EEEEENS5_IJNS4_10UnderscoreESZ_SZ_EEEEENS4_13SM90_TMA_LOADENS4_14ComposedLayoutINS4_7SwizzleILi3ELi4ELi3EEENS4_18smem_ptr_flag_bitsILi32EEENST_INS5_IJSB_NSA_ILi32EEEEEENS5_IJS18_SC_EEEEEEEvNS4_8identityENS4_23SM90_TMA_LOAD_MULTICASTES1C_vS1D_EENS_8epilogue10collective6detail29Sm90TmaWarpSpecializedAdapterINS1H_15DefaultEpilogueIfSK_SK_NS1G_6thread17LinearCombinationIfLi1EffLNS1L_9ScaleType4KindE0ELNS_15FloatRoundStyleE2EfEENS1_15EpilogueDefaultEEEEEvvEEEEvNT_6ParamsE)
	.align		4
        /*000c*/ 	.word	index@(__assertfail)
	.align		4
        /*0010*/ 	.word	0x00000000
	.align		4
        /*0014*/ 	.word	0xfffffffe
	.align		4
        /*0018*/ 	.word	0x00000000
	.align		4
        /*001c*/ 	.word	0xfffffffd
	.align		4
        /*0020*/ 	.word	0x00000000
	.align		4
        /*0024*/ 	.word	0xfffffffc


//--------------------- .nv.constant4             --------------------------
	.section	.nv.constant4,"a",@progbits
	.align	8
	.align		8
.nv.constant4:
        /*0000*/ 	.dword	__assertfail
	.align		8
        /*0008*/ 	.dword	__unnamed_1
	.align		8
        /*0010*/ 	.dword	_ZN40_INTERNAL_78b05e3a_4_k_cu_f93ecbe7_279014cuda3std3__45__cpo5beginE
	.align		8
        /*0018*/ 	.dword	_ZN40_INTERNAL_78b05e3a_4_k_cu_f93ecbe7_279014cuda3std3__45__cpo3endE
	.align		8
        /*0020*/ 	.dword	_ZN40_INTERNAL_78b05e3a_4_k_cu_f93ecbe7_279014cuda3std3__45__cpo6cbeginE
	.align		8
        /*0028*/ 	.dword	_ZN40_INTERNAL_78b05e3a_4_k_cu_f93ecbe7_279014cuda3std3__45__cpo4cendE
	.align		8
        /*0030*/ 	.dword	_ZN40_INTERNAL_78b05e3a_4_k_cu_f93ecbe7_279014cuda3std3__442_GLOBAL__N__78b05e3a_4_k_cu_f93ecbe7_279016ignoreE
	.align		8
        /*0038*/ 	.dword	_ZN40_INTERNAL_78b05e3a_4_k_cu_f93ecbe7_279014cuda3std3__419piecewise_constructE
	.align		8
        /*0040*/ 	.dword	_ZN40_INTERNAL_78b05e3a_4_k_cu_f93ecbe7_279014cuda3std3__48in_placeE
	.align		8
        /*0048*/ 	.dword	_ZN40_INTERNAL_78b05e3a_4_k_cu_f93ecbe7_279014cuda3std6ranges3__45__cpo4swapE
	.align		8
        /*0050*/ 	.dword	_ZN40_INTERNAL_78b05e3a_4_k_cu_f93ecbe7_279014cuda3std6ranges3__45__cpo9iter_moveE
	.align		8
        /*0058*/ 	.dword	_ZN40_INTERNAL_78b05e3a_4_k_cu_f93ecbe7_279014cute7productE
	.align		8
        /*0060*/ 	.dword	_ZN40_INTERNAL_78b05e3a_4_k_cu_f93ecbe7_279014cute1_E
	.align		8
        /*0068*/ 	.dword	$str$22
	.align		8
        /*0070*/ 	.dword	$str$23


//--------------------- .text._ZN7cutlass13device_kernelINS_4gemm6kernel13GemmUniversalIN4cute5tupleIJiiiiEEENS1_10collective13CollectiveMmaINS1_34MainloopSm90TmaGmmaWarpSpecializedILi2ENS5_IJNS4_1CILi8EEENSA_ILi1EEESC_EEENS1_35KernelTmaWarpSpecializedCooperativeEEENS5_IJNSA_ILi128EEENSA_ILi256EEENSA_ILi64EEEEEEfNS5_IJlSC_lEEEfSK_NS4_8TiledMMAINS4_8MMA_AtomIJNS4_4SM904GMMA30MMA_64x256x8_F32TF32TF32_SS_TNILNSO_7ScaleInE1ELSQ_1EEEEEENS4_6LayoutINS5_IJNSA_ILi2EEESC_SC_EEENS5_IJSC_NSA_ILi0EEESW_EEEEENS5_IJNS4_10UnderscoreESZ_SZ_EEEEENS4_13SM90_TMA_LOADENS4_14ComposedLayoutINS4_7SwizzleILi3ELi4ELi3EEENS4_18smem_ptr_flag_bitsILi32EEENST_INS5_IJSB_NSA_ILi32EEEEEENS5_IJS18_SC_EEEEEEEvNS4_8identityENS4_23SM90_TMA_LOAD_MULTICASTES1C_vS1D_EENS_8epilogue10collective6detail29Sm90TmaWarpSpecializedAdapterINS1H_15DefaultEpilogueIfSK_SK_NS1G_6thread17LinearCombinationIfLi1EffLNS1L_9ScaleType4KindE0ELNS_15FloatRoundStyleE2EfEENS1_15EpilogueDefaultEEEEEvvEEEEvNT_6ParamsE --------------------------
	.section	.text._ZN7cutlass13device_kernelINS_4gemm6kernel13GemmUniversalIN4cute5tupleIJiiiiEEENS1_10collective13CollectiveMmaINS1_34MainloopSm90TmaGmmaWarpSpecializedILi2ENS5_IJNS4_1CILi8EEENSA_ILi1EEESC_EEENS1_35KernelTmaWarpSpecializedCooperativeEEENS5_IJNSA_ILi128EEENSA_ILi256EEENSA_ILi64EEEEEEfNS5_IJlSC_lEEEfSK_NS4_8TiledMMAINS4_8MMA_AtomIJNS4_4SM904GMMA30MMA_64x256x8_F32TF32TF32_SS_TNILNSO_7ScaleInE1ELSQ_1EEEEEENS4_6LayoutINS5_IJNSA_ILi2EEESC_SC_EEENS5_IJSC_NSA_ILi0EEESW_EEEEENS5_IJNS4_10UnderscoreESZ_SZ_EEEEENS4_13SM90_TMA_LOADENS4_14ComposedLayoutINS4_7SwizzleILi3ELi4ELi3EEENS4_18smem_ptr_flag_bitsILi32EEENST_INS5_IJSB_NSA_ILi32EEEEEENS5_IJS18_SC_EEEEEEEvNS4_8identityENS4_23SM90_TMA_LOAD_MULTICASTES1C_vS1D_EENS_8epilogue10collective6detail29Sm90TmaWarpSpecializedAdapterINS1H_15DefaultEpilogueIfSK_SK_NS1G_6thread17LinearCombinationIfLi1EffLNS1L_9ScaleType4KindE0ELNS_15FloatRoundStyleE2EfEENS1_15EpilogueDefaultEEEEEvvEEEEvNT_6ParamsE,"ax",@progbits
	.align	128
.text._ZN7cutlass13device_kernelINS_4gemm6kernel13GemmUniversalIN4cute5tupleIJiiiiEEENS1_10collective13CollectiveMmaINS1_34MainloopSm90TmaGmmaWarpSpecializedILi2ENS5_IJNS4_1CILi8EEENSA_ILi1EEESC_EEENS1_35KernelTmaWarpSpecializedCooperativeEEENS5_IJNSA_ILi128EEENSA_ILi256EEENSA_ILi64EEEEEEfNS5_IJlSC_lEEEfSK_NS4_8TiledMMAINS4_8MMA_AtomIJNS4_4SM904GMMA30MMA_64x256x8_F32TF32TF32_SS_TNILNSO_7ScaleInE1ELSQ_1EEEEEENS4_6LayoutINS5_IJNSA_ILi2EEESC_SC_EEENS5_IJSC_NSA_ILi0EEESW_EEEEENS5_IJNS4_10UnderscoreESZ_SZ_EEEEENS4_13SM90_TMA_LOADENS4_14ComposedLayoutINS4_7SwizzleILi3ELi4ELi3EEENS4_18smem_ptr_flag_bitsILi32EEENST_INS5_IJSB_NSA_ILi32EEEEEENS5_IJS18_SC_EEEEEEEvNS4_8identityENS4_23SM90_TMA_LOAD_MULTICASTES1C_vS1D_EENS_8epilogue10collective6detail29Sm90TmaWarpSpecializedAdapterINS1H_15DefaultEpilogueIfSK_SK_NS1G_6thread17LinearCombinationIfLi1EffLNS1L_9ScaleType4KindE0ELNS_15FloatRoundStyleE2EfEENS1_15EpilogueDefaultEEEEEvvEEEEvNT_6ParamsE:
        .type           _ZN7cutlass13device_kernelINS_4gemm6kernel13GemmUniversalIN4cute5tupleIJiiiiEEENS1_10collective13CollectiveMmaINS1_34MainloopSm90TmaGmmaWarpSpecializedILi2ENS5_IJNS4_1CILi8EEENSA_ILi1EEESC_EEENS1_35KernelTmaWarpSpecializedCooperativeEEENS5_IJNSA_ILi128EEENSA_ILi256EEENSA_ILi64EEEEEEfNS5_IJlSC_lEEEfSK_NS4_8TiledMMAINS4_8MMA_AtomIJNS4_4SM904GMMA30MMA_64x256x8_F32TF32TF32_SS_TNILNSO_7ScaleInE1ELSQ_1EEEEEENS4_6LayoutINS5_IJNSA_ILi2EEESC_SC_EEENS5_IJSC_NSA_ILi0EEESW_EEEEENS5_IJNS4_10UnderscoreESZ_SZ_EEEEENS4_13SM90_TMA_LOADENS4_14ComposedLayoutINS4_7SwizzleILi3ELi4ELi3EEENS4_18smem_ptr_flag_bitsILi32EEENST_INS5_IJSB_NSA_ILi32EEEEEENS5_IJS18_SC_EEEEEEEvNS4_8identityENS4_23SM90_TMA_LOAD_MULTICASTES1C_vS1D_EENS_8epilogue10collective6detail29Sm90TmaWarpSpecializedAdapterINS1H_15DefaultEpilogueIfSK_SK_NS1G_6thread17LinearCombinationIfLi1EffLNS1L_9ScaleType4KindE0ELNS_15FloatRoundStyleE2EfEENS1_15EpilogueDefaultEEEEEvvEEEEvNT_6ParamsE,@function
        .size           _ZN7cutlass13device_kernelINS_4gemm6kernel13GemmUniversalIN4cute5tupleIJiiiiEEENS1_10collective13CollectiveMmaINS1_34MainloopSm90TmaGmmaWarpSpecializedILi2ENS5_IJNS4_1CILi8EEENSA_ILi1EEESC_EEENS1_35KernelTmaWarpSpecializedCooperativeEEENS5_IJNSA_ILi128EEENSA_ILi256EEENSA_ILi64EEEEEEfNS5_IJlSC_lEEEfSK_NS4_8TiledMMAINS4_8MMA_AtomIJNS4_4SM904GMMA30MMA_64x256x8_F32TF32TF32_SS_TNILNSO_7ScaleInE1ELSQ_1EEEEEENS4_6LayoutINS5_IJNSA_ILi2EEESC_SC_EEENS5_IJSC_NSA_ILi0EEESW_EEEEENS5_IJNS4_10UnderscoreESZ_SZ_EEEEENS4_13SM90_TMA_LOADENS4_14ComposedLayoutINS4_7SwizzleILi3ELi4ELi3EEENS4_18smem_ptr_flag_bitsILi32EEENST_INS5_IJSB_NSA_ILi32EEEEEENS5_IJS18_SC_EEEEEEEvNS4_8identityENS4_23SM90_TMA_LOAD_MULTICASTES1C_vS1D_EENS_8epilogue10collective6detail29Sm90TmaWarpSpecializedAdapterINS1H_15DefaultEpilogueIfSK_SK_NS1G_6thread17LinearCombinationIfLi1EffLNS1L_9ScaleType4KindE0ELNS_15FloatRoundStyleE2EfEENS1_15EpilogueDefaultEEEEEvvEEEEvNT_6ParamsE,(.L_x_321 - _ZN7cutlass13device_kernelINS_4gemm6kernel13GemmUniversalIN4cute5tupleIJiiiiEEENS1_10collective13CollectiveMmaINS1_34MainloopSm90TmaGmmaWarpSpecializedILi2ENS5_IJNS4_1CILi8EEENSA_ILi1EEESC_EEENS1_35KernelTmaWarpSpecializedCooperativeEEENS5_IJNSA_ILi128EEENSA_ILi256EEENSA_ILi64EEEEEEfNS5_IJlSC_lEEEfSK_NS4_8TiledMMAINS4_8MMA_AtomIJNS4_4SM904GMMA30MMA_64x256x8_F32TF32TF32_SS_TNILNSO_7ScaleInE1ELSQ_1EEEEEENS4_6LayoutINS5_IJNSA_ILi2EEESC_SC_EEENS5_IJSC_NSA_ILi0EEESW_EEEEENS5_IJNS4_10UnderscoreESZ_SZ_EEEEENS4_13SM90_TMA_LOADENS4_14ComposedLayoutINS4_7SwizzleILi3ELi4ELi3EEENS4_18smem_ptr_flag_bitsILi32EEENST_INS5_IJSB_NSA_ILi32EEEEEENS5_IJS18_SC_EEEEEEEvNS4_8identityENS4_23SM90_TMA_LOAD_MULTICASTES1C_vS1D_EENS_8epilogue10collective6detail29Sm90TmaWarpSpecializedAdapterINS1H_15DefaultEpilogueIfSK_SK_NS1G_6thread17LinearCombinationIfLi1EffLNS1L_9ScaleType4KindE0ELNS_15FloatRoundStyleE2EfEENS1_15EpilogueDefaultEEEEEvvEEEEvNT_6ParamsE)
        .other          _ZN7cutlass13device_kernelINS_4gemm6kernel13GemmUniversalIN4cute5tupleIJiiiiEEENS1_10collective13CollectiveMmaINS1_34MainloopSm90TmaGmmaWarpSpecializedILi2ENS5_IJNS4_1CILi8EEENSA_ILi1EEESC_EEENS1_35KernelTmaWarpSpecializedCooperativeEEENS5_IJNSA_ILi128EEENSA_ILi256EEENSA_ILi64EEEEEEfNS5_IJlSC_lEEEfSK_NS4_8TiledMMAINS4_8MMA_AtomIJNS4_4SM904GMMA30MMA_64x256x8_F32TF32TF32_SS_TNILNSO_7ScaleInE1ELSQ_1EEEEEENS4_6LayoutINS5_IJNSA_ILi2EEESC_SC_EEENS5_IJSC_NSA_ILi0EEESW_EEEEENS5_IJNS4_10UnderscoreESZ_SZ_EEEEENS4_13SM90_TMA_LOADENS4_14ComposedLayoutINS4_7SwizzleILi3ELi4ELi3EEENS4_18smem_ptr_flag_bitsILi32EEENST_INS5_IJSB_NSA_ILi32EEEEEENS5_IJS18_SC_EEEEEEEvNS4_8identityENS4_23SM90_TMA_LOAD_MULTICASTES1C_vS1D_EENS_8epilogue10collective6detail29Sm90TmaWarpSpecializedAdapterINS1H_15DefaultEpilogueIfSK_SK_NS1G_6thread17LinearCombinationIfLi1EffLNS1L_9ScaleType4KindE0ELNS_15FloatRoundStyleE2EfEENS1_15EpilogueDefaultEEEEEvvEEEEvNT_6ParamsE,@"STO_CUDA_ENTRY STV_DEFAULT"
_ZN7cutlass13device_kernelINS_4gemm6kernel13GemmUniversalIN4cute5tupleIJiiiiEEENS1_10collective13CollectiveMmaINS1_34MainloopSm90TmaGmmaWarpSpecializedILi2ENS5_IJNS4_1CILi8EEENSA_ILi1EEESC_EEENS1_35KernelTmaWarpSpecializedCooperativeEEENS5_IJNSA_ILi128EEENSA_ILi256EEENSA_ILi64EEEEEEfNS5_IJlSC_lEEEfSK_NS4_8TiledMMAINS4_8MMA_AtomIJNS4_4SM904GMMA30MMA_64x256x8_F32TF32TF32_SS_TNILNSO_7ScaleInE1ELSQ_1EEEEEENS4_6LayoutINS5_IJNSA_ILi2EEESC_SC_EEENS5_IJSC_NSA_ILi0EEESW_EEEEENS5_IJNS4_10UnderscoreESZ_SZ_EEEEENS4_13SM90_TMA_LOADENS4_14ComposedLayoutINS4_7SwizzleILi3ELi4ELi3EEENS4_18smem_ptr_flag_bitsILi32EEENST_INS5_IJSB_NSA_ILi32EEEEEENS5_IJS18_SC_EEEEEEEvNS4_8identityENS4_23SM90_TMA_LOAD_MULTICASTES1C_vS1D_EENS_8epilogue10collective6detail29Sm90TmaWarpSpecializedAdapterINS1H_15DefaultEpilogueIfSK_SK_NS1G_6thread17LinearCombinationIfLi1EffLNS1L_9ScaleType4KindE0ELNS_15FloatRoundStyleE2EfEENS1_15EpilogueDefaultEEEEEvvEEEEvNT_6ParamsE:
[----:B------:R-:W0:Y:S01]  /*0000*/  LDC R1, c[0x0][0x28] ;  /* 0x00000a00ff017b82 */ /* 0x000e220000000800 */
[----:B------:R-:W1:Y:S01]  /*0010*/  S2R R18, SR_TID.X ;  /* 0x0000000000127919 */ /* 0x000e620000002100 */
[----:B------:R-:W-:Y:S01]  /*0020*/  ELECT P0, URZ, PT ;  /* 0x00000000003f782f */ /* 0x000fe20003800000 */
[----:B------:R-:W-:Y:S01]  /*0030*/  BSSY B0, `(.L_x_0) ;  /* 0x000000f000007945 */ /* 0x000fe20003800000 */
[--C-:B-1----:R-:W-:Y:S02]  /*0040*/  SHF.R.U32.HI R0, RZ, 0x5, R18.reuse ;  /* 0x00000005ff007819 */ /* 0x102fe40000011612 */
[----:B------:R-:W-:-:S03]  /*0050*/  SHF.R.U32.HI R3, RZ, 0x7, R18 ;  /* 0x00000007ff037819 */ /* 0x000fc60000011612 */
[----:B------:R-:W1:Y:S04]  /*0060*/  SHFL.IDX PT, R2, R0, RZ, 0x1f ;  /* 0x00001fff00027589 */ /* 0x000e6800000e0000 */
[----:B------:R2:W3:Y:S01]  /*0070*/  SHFL.IDX PT, R5, R3, RZ, 0x1f ;  /* 0x00001fff03057589 */ /* 0x0004e200000e0000 */
[----:B-1----:R-:W-:-:S13]  /*0080*/  ISETP.NE.OR P0, PT, R2, RZ, !P0 ;  /* 0x000000ff0200720c */ /* 0x002fda0004705670 */
[----:B0-23--:R-:W-:Y:S05]  /*0090*/  @P0 BRA `(.L_x_1) ;  /* 0x0000000000200947 */ /* 0x00dfea0003800000 */
[----:B------:R-:W-:Y:S02]  /*00a0*/  ULDC.64 UR4, c[0x0][0x198] ;  /* 0x0000660000047ab9 */ /* 0x000fe40000000a00 */
[----:B------:R-:W-:Y:S02]  /*00b0*/  UIADD3 UR6, UP0, UR4, 0xf0, URZ ;  /* 0x000000f004067890 */ /* 0x000fe4000ff1e03f */
[----:B------:R-:W-:Y:S02]  /*00c0*/  UIADD3 UR4, UP1, UR4, 0x1f0, URZ ;  /* 0x000001f004047890 */ /* 0x000fe4000ff3e03f */
[----:B------:R-:W-:Y:S02]  /*00d0*/  UIADD3.X UR7, URZ, UR5, URZ, UP0, !UPT ;  /* 0x000000053f077290 */ /* 0x000fe400087fe43f */
[----:B------:R-:W-:-:S07]  /*00e0*/  UIADD3.X UR5, URZ, UR5, URZ, UP1, !UPT ;  /* 0x000000053f057290 */ /* 0x000fce0008ffe43f */
[----:B------:R0:W-:Y:S02]  /*00f0*/  UTMACCTL.PF [UR6] ;  /* 0x00000000060079b9 */ /* 0x0001e40008040000 */
[----:B------:R0:W-:Y:S02]  /*0100*/  UTMACCTL.PF [UR4] ;  /* 0x00000000040079b9 */ /* 0x0001e40008040000 */
[----:B0-----:R-:W-:Y:S01]  /*0110*/  NOP ;  /* 0x0000000000007918 */ /* 0x001fe20000000000 */
.L_x_1:
[----:B------:R-:W-:Y:S05]  /*0120*/  BSYNC B0 ;  /* 0x0000000000007941 */ /* 0x000fea0003800000 */
.L_x_0:
[----:B------:R-:W0:Y:S01]  /*0130*/  SHFL.IDX PT, R3, R0, RZ, 0x1f ;  /* 0x00001fff00037589 */ /* 0x000e2200000e0000 */
[----:B------:R-:W-:-:S04]  /*0140*/  SHF.R.S32.HI R7, RZ, 0x1f, R18 ;  /* 0x0000001fff077819 */ /* 0x000fc80000011412 */
[----:B------:R-:W-:-:S04]  /*0150*/  LEA.HI R7, R7, R18, RZ, 0x7 ;  /* 0x0000001207077211 */ /* 0x000fc800078f38ff */
[----:B------:R-:W-:Y:S02]  /*0160*/  LOP3.LUT R7, R7, 0xffffff80, RZ, 0xc0, !PT ;  /* 0xffffff8007077812 */ /* 0x000fe400078ec0ff */
[----:B0-----:R-:W-:-:S13]  /*0170*/  ISETP.NE.AND P0, PT, R3, RZ, PT ;  /* 0x000000ff0300720c */ /* 0x001fda0003f05270 */
[----:B------:R-:W-:Y:S05]  /*0180*/  @P0 BRA `(.L_x_2) ;  /* 0x0000000000480947 */ /* 0x000fea0003800000 */
[----:B------:R-:W0:Y:S01]  /*0190*/  S2UR UR8, SR_CgaCtaId ;  /* 0x00000000000879c3 */ /* 0x000e220000008800 */
[----:B------:R-:W-:Y:S01]  /*01a0*/  UMOV UR4, 0x400 ;  /* 0x0000040000047882 */ /* 0x000fe20000000000 */
[----:B------:R-:W-:Y:S01]  /*01b0*/  UMOV UR5, 0x1 ;  /* 0x0000000100057882 */ /* 0x000fe20000000000 */
[----:B------:R-:W-:Y:S01]  /*01c0*/  UMOV UR6, 0x10 ;  /* 0x0000001000067882 */ /* 0x000fe20000000000 */
[----:B------:R-:W-:Y:S01]  /*01d0*/  ELECT P0, URZ, PT ;  /* 0x00000000003f782f */ /* 0x000fe20003800000 */
[----:B------:R-:W-:-:S04]  /*01e0*/  UIADD3 UR6, -UR6, 0x100000, URZ ;  /* 0x0010000006067890 */ /* 0x000fc8000fffe13f */
[----:B------:R-:W-:Y:S02]  /*01f0*/  USHF.L.U32 UR7, UR6, 0xb, URZ ;  /* 0x0000000b06077899 */ /* 0x000fe4000800063f */
[----:B------:R-:W-:Y:S02]  /*0200*/  USHF.L.U32 UR6, UR6, 0x1, URZ ;  /* 0x0000000106067899 */ /* 0x000fe4000800063f */
[----:B0-----:R-:W-:Y:S02]  /*0210*/  ULEA UR8, UR8, UR4, 0x18 ;  /* 0x0000000408087291 */ /* 0x001fe4000f8ec03f */
[----:B------:R-:W-:-:S04]  /*0220*/  UIADD3 UR4, -UR5, 0x100000, URZ ;  /* 0x0010000005047890 */ /* 0x000fc8000fffe13f */
[----:B------:R-:W-:Y:S02]  /*0230*/  USHF.L.U32 UR5, UR4, 0xb, URZ ;  /* 0x0000000b04057899 */ /* 0x000fe4000800063f */
[----:B------:R-:W-:Y:S01]  /*0240*/  USHF.L.U32 UR4, UR4, 0x1, URZ ;  /* 0x0000000104047899 */ /* 0x000fe2000800063f */
[----:B------:R-:W0:Y:S11]  /*0250*/  FENCE.VIEW.ASYNC.S ;  /* 0x00000000000073c6 */ /* 0x000e360000000000 */
[----:B0-----:R0:W1:Y:S01]  /*0260*/  SYNCS.EXCH.64 URZ, [UR8], UR4 ;  /* 0x00000004083f75b2 */ /* 0x0010620008000100 */
[----:B------:R0:W2:Y:S01]  /*0270*/  SYNCS.EXCH.64 URZ, [UR8+0x10], UR6 ;  /* 0x00001006083f75b2 */ /* 0x0000a20008000100 */
[----:B------:R0:W3:Y:S01]  /*0280*/  SYNCS.EXCH.64 URZ, [UR8+0x8], UR4 ;  /* 0x00000804083f75b2 */ /* 0x0000e20008000100 */
[----:B------:R0:W4:Y:S01]  /*0290*/  SYNCS.EXCH.64 URZ, [UR8+0x18], UR6 ;  /* 0x00001806083f75b2 */ /* 0x0001220008000100 */
[----:B------:R-:W-:Y:S01]  /*02a0*/  NOP ;  /* 0x0000000000007918 */ /* 0x000fe20000000000 */
.L_x_2:
[----:B------:R-:W5:Y:S01]  /*02b0*/  SHFL.IDX PT, R0, R0, RZ, 0x1f ;  /* 0x00001fff00007589 */ /* 0x000f6200000e0000 */
[----:B0-----:R-:W0:Y:S01]  /*02c0*/  S2UR UR8, SR_CTAID.X ;  /* 0x00000000000879c3 */ /* 0x001e220000002500 */
[----:B------:R-:W-:Y:S01]  /*02d0*/  IMAD.IADD R6, R18, 0x1, -R7 ;  /* 0x0000000112067824 */ /* 0x000fe200078e0a07 */
[----:B------:R-:W-:Y:S01]  /*02e0*/  SHF.R.S32.HI R10, RZ, 0x1f, R3 ;  /* 0x0000001fff0a7819 */ /* 0x000fe20000011403 */
[----:B------:R-:W1:Y:S01]  /*02f0*/  S2R R4, SR_CTAID.Y ;  /* 0x0000000000047919 */ /* 0x000e620000002600 */
[----:B------:R-:W-:Y:S01]  /*0300*/  ELECT P0, URZ, PT ;  /* 0x00000000003f782f */ /* 0x000fe20003800000 */
[----:B------:R-:W-:Y:S01]  /*0310*/  NOP ;  /* 0x0000000000007918 */ /* 0x000fe20000000000 */
[----:B------:R-:W-:Y:S01]  /*0320*/  SHF.R.S32.HI R7, RZ, 0x1f, R6 ;  /* 0x0000001fff077819 */ /* 0x000fe20000011406 */
[----:B------:R-:W-:Y:S01]  /*0330*/  ULDC UR4, c[0x0][0x150] ;  /* 0x0000540000047ab9 */ /* 0x000fe20000000800 */
[----:B------:R-:W-:Y:S01]  /*0340*/  LEA.HI R10, R10, R3, RZ, 0x2 ;  /* 0x000000030a0a7211 */ /* 0x000fe200078f10ff */
[----:B------:R-:W2:Y:S01]  /*0350*/  LDC R9, c[0x0][0x144] ;  /* 0x00005100ff097b82 */ /* 0x000ea20000000800 */
[----:B------:R-:W-:Y:S01]  /*0360*/  LEA.HI R7, R7, R6, RZ, 0x3 ;  /* 0x0000000607077211 */ /* 0x000fe200078f18ff */
[----:B------:R-:W-:Y:S01]  /*0370*/  NOP ;  /* 0x0000000000007918 */ /* 0x000fe20000000000 */
[----:B------:R-:W-:Y:S01]  /*0380*/  LOP3.LUT R10, R10, 0x3ffffffc, RZ, 0xc0, !PT ;  /* 0x3ffffffc0a0a7812 */ /* 0x000fe200078ec0ff */
[----:B------:R-:W-:Y:S01]  /*0390*/  IMAD.MOV.U32 R22, RZ, RZ, 0x1 ;  /* 0x00000001ff167424 */ /* 0x000fe200078e00ff */
[----:B------:R-:W-:-:S02]  /*03a0*/  SHF.R.S32.HI R8, RZ, 0x3, R7 ;  /* 0x00000003ff087819 */ /* 0x000fc40000011407 */
[----:B------:R-:W-:Y:S01]  /*03b0*/  SHF.R.S32.HI R7, RZ, 0x1f, R7 ;  /* 0x0000001fff077819 */ /* 0x000fe20000011407 */
[----:B------:R-:W-:Y:S01]  /*03c0*/  IMAD.IADD R10, R3, 0x1, -R10 ;  /* 0x00000001030a7824 */ /* 0x000fe200078e0a0a */
[----:B------:R-:W3:Y:S01]  /*03d0*/  LDC R12, c[0x0][0x140] ;  /* 0x00005000ff0c7b82 */ /* 0x000ee20000000800 */
[----:B------:R-:W-:Y:S02]  /*03e0*/  ISETP.NE.AND P3, PT, R5, RZ, PT ;  /* 0x000000ff0500720c */ /* 0x000fe40003f65270 */
[----:B------:R-:W-:Y:S02]  /*03f0*/  LEA.HI R7, R7, R8, RZ, 0x2 ;  /* 0x0000000807077211 */ /* 0x000fe400078f10ff */
[----:B-----5:R-:W-:Y:S02]  /*0400*/  ISETP.NE.OR P0, PT, R0, RZ, !P0 ;  /* 0x000000ff0000720c */ /* 0x020fe40004705670 */
[----:B------:R-:W-:Y:S02]  /*0410*/  LOP3.LUT R7, R7, 0xfffffffc, RZ, 0xc0, !PT ;  /* 0xfffffffc07077812 */ /* 0x000fe400078ec0ff */
[----:B0-----:R-:W-:-:S03]  /*0420*/  I2FP.F32.U32 R0, UR8 ;  /* 0x0000000800007c45 */ /* 0x001fc60008201000 */
[----:B------:R-:W-:Y:S02]  /*0430*/  IMAD.IADD R7, R8, 0x1, -R7 ;  /* 0x0000000108077824 */ /* 0x000fe400078e0a07 */
[----:B------:R-:W-:Y:S01]  /*0440*/  FMUL R0, R0, UR4 ;  /* 0x0000000400007c20 */ /* 0x000fe20008400000 */
[----:B------:R-:W-:Y:S01]  /*0450*/  ULDC UR4, c[0x0][0x154] ;  /* 0x0000550000047ab9 */ /* 0x000fe20000000800 */
[----:B------:R-:W-:Y:S01]  /*0460*/  IMAD R7, R10, 0x4, R7 ;  /* 0x000000040a077824 */ /* 0x000fe200078e0207 */
[----:B-1----:R-:W-:Y:S01]  /*0470*/  I2FP.F32.U32 R8, R4 ;  /* 0x0000000400087245 */ /* 0x002fe20000201000 */
[----:B------:R-:W-:Y:S01]  /*0480*/  VOTEU.ALL UP0, P0 ;  /* 0x00000000003f7886 */ /* 0x000fe20000000000 */
[----:B------:R-:W-:Y:S01]  /*0490*/  VOTEU.ALL UP1, P0 ;  /* 0x00000000003f7886 */ /* 0x000fe20000020000 */
[----:B------:R-:W0:Y:S01]  /*04a0*/  F2I.U32.TRUNC.NTZ R0, R0 ;  /* 0x0000000000007305 */ /* 0x000e22000020f000 */
[C---:B------:R-:W-:Y:S02]  /*04b0*/  IMAD.SHL.U32 R152, R7.reuse, 0x4, RZ ;  /* 0x0000000407987824 */ /* 0x040fe400078e00ff */
[----:B------:R-:W-:Y:S01]  /*04c0*/  FMUL R10, R8, UR4 ;  /* 0x00000004080a7c20 */ /* 0x000fe20008400000 */
[----:B------:R-:W1:Y:S01]  /*04d0*/  @!UP0 S2UR UR7, SR_CgaCtaId ;  /* 0x00000000000789c3 */ /* 0x000e620000008800 */
[----:B------:R-:W-:Y:S01]  /*04e0*/  UMOV UR4, 0x20 ;  /* 0x0000002000047882 */ /* 0x000fe20000000000 */
[----:B------:R-:W-:Y:S01]  /*04f0*/  @!UP0 UMOV UR6, 0x400 ;  /* 0x0000040000068882 */ /* 0x000fe20000000000 */
[----:B------:R-:W-:Y:S01]  /*0500*/  LOP3.LUT R152, R7, 0xc, R152, 0x78, !PT ;  /* 0x0000000c07987812 */ /* 0x000fe200078e7898 */
[----:B------:R-:W-:-:S04]  /*0510*/  @!UP0 UIADD3 UR4, -UR4, 0x100000, URZ ;  /* 0x0010000004048890 */ /* 0x000fc8000fffe13f */
[----:B------:R-:W-:Y:S02]  /*0520*/  @!UP0 USHF.L.U32 UR5, UR4, 0xb, URZ ;  /* 0x0000000b04058899 */ /* 0x000fe4000800063f */
[----:B------:R-:W-:Y:S01]  /*0530*/  @!UP0 USHF.L.U32 UR4, UR4, 0x1, URZ ;  /* 0x0000000104048899 */ /* 0x000fe2000800063f */
[----:B------:R-:W5:Y:S01]  /*0540*/  F2I.U32.TRUNC.NTZ R10, R10 ;  /* 0x0000000a000a7305 */ /* 0x000f62000020f000 */
[----:B---3--:R-:W-:Y:S02]  /*0550*/  ISETP.EQ.U32.AND P2, PT, R12, 0x1, PT ;  /* 0x000000010c00780c */ /* 0x008fe40003f42070 */
[----:B------:R-:W-:Y:S01]  /*0560*/  SHF.R.S32.HI R3, RZ, 0x1f, R152 ;  /* 0x0000001fff037819 */ /* 0x000fe20000011498 */
[----:B------:R-:W3:Y:S01]  /*0570*/  LDC R7, c[0x0][0x148] ;  /* 0x00005200ff077b82 */ /* 0x000ee20000000800 */
[----:B0-----:R-:W-:Y:S02]  /*0580*/  IMAD.MOV R14, RZ, RZ, -R0 ;  /* 0x000000ffff0e7224 */ /* 0x001fe400078e0a00 */
[----:B------:R-:W-:-:S02]  /*0590*/  LEA.HI R8, R3, R152, RZ, 0x3 ;  /* 0x0000009803087211 */ /* 0x000fc400078f18ff */
[----:B--2---:R-:W-:Y:S02]  /*05a0*/  IMAD R3, R9, R14, UR8 ;  /* 0x0000000809037e24 */ /* 0x004fe4000f8e020e */
[----:B------:R-:W-:Y:S02]  /*05b0*/  LOP3.LUT R11, R8, 0xfffffff8, RZ, 0xc0, !PT ;  /* 0xfffffff8080b7812 */ /* 0x000fe400078ec0ff */
[----:B------:R-:W-:Y:S01]  /*05c0*/  SHF.R.S32.HI R9, RZ, 0x1f, R2 ;  /* 0x0000001fff097819 */ /* 0x000fe20000011402 */
[----:B-----5:R-:W-:Y:S02]  /*05d0*/  IMAD.MOV R24, RZ, RZ, -R10 ;  /* 0x000000ffff187224 */ /* 0x020fe400078e0a0a */
[----:B------:R-:W-:Y:S01]  /*05e0*/  IMAD.IADD R0, R152, 0x1, -R11 ;  /* 0x0000000198007824 */ /* 0x000fe200078e0a0b */
[----:B------:R-:W-:Y:S01]  /*05f0*/  LEA.HI R9, R9, R2, RZ, 0x2 ;  /* 0x0000000209097211 */ /* 0x000fe200078f10ff */
[----:B-1----:R-:W-:Y:S01]  /*0600*/  @!UP0 ULEA UR6, UR7, UR6, 0x18 ;  /* 0x0000000607068291 */ /* 0x002fe2000f8ec03f */
[----:B------:R-:W-:-:S02]  /*0610*/  VOTEU.ALL UP0, P0 ;  /* 0x00000000003f7886 */ /* 0x000fc40000000000 */
[----:B------:R-:W-:Y:S02]  /*0620*/  LOP3.LUT R9, R9, 0xfffffffc, RZ, 0xc0, !PT ;  /* 0xfffffffc09097812 */ /* 0x000fe400078ec0ff */
[----:B------:R-:W-:Y:S02]  /*0630*/  ISETP.NE.AND P4, PT, R0, R3, PT ;  /* 0x000000030000720c */ /* 0x000fe40003f85270 */
[----:B------:R-:W-:Y:S01]  /*0640*/  LOP3.LUT P0, RZ, R6, 0x7, RZ, 0xc0, !PT ;  /* 0x0000000706ff7812 */ /* 0x000fe2000780c0ff */
[----:B------:R-:W-:Y:S02]  /*0650*/  IMAD.IADD R0, R2, 0x1, -R9 ;  /* 0x0000000102007824 */ /* 0x000fe400078e0a09 */
[----:B---3--:R-:W-:Y:S01]  /*0660*/  IMAD R9, R7, R24, R4 ;  /* 0x0000001807097224 */ /* 0x008fe200078e0204 */
[----:B------:R-:W-:Y:S01]  /*0670*/  ISETP.LT.U32.AND P0, PT, R152, 0x8, !P0 ;  /* 0x000000089800780c */ /* 0x000fe20004701070 */
[----:B------:R-:W-:Y:S01]  /*0680*/  VIADD R6, R5, 0xffffffff ;  /* 0xffffffff05067836 */ /* 0x000fe20000000000 */
[C---:B------:R-:W-:Y:S01]  /*0690*/  ISETP.NE.AND P1, PT, R0.reuse, 0x3, PT ;  /* 0x000000030000780c */ /* 0x040fe20003f25270 */
[----:B------:R-:W0:Y:S02]  /*06a0*/  FENCE.VIEW.ASYNC.S ;  /* 0x00000000000073c6 */ /* 0x000e240000000000 */
[----:B0-----:R0:W1:Y:S01]  /*06b0*/  @!UP0 SYNCS.EXCH.64 URZ, [UR6+0x30], UR4 ;  /* 0x00003004063f85b2 */ /* 0x0010620008000100 */
[----:B------:R-:W-:-:S02]  /*06c0*/  ISETP.EQ.OR P1, PT, R0, RZ, !P1 ;  /* 0x000000ff0000720c */ /* 0x000fc40004f22670 */
[----:B------:R-:W-:Y:S02]  /*06d0*/  @P4 SHF.R.S32.HI R8, RZ, 0x3, R8 ;  /* 0x00000003ff084819 */ /* 0x000fe40000011408 */
[----:B------:R-:W-:Y:S02]  /*06e0*/  ISETP.EQ.AND P1, PT, R5, RZ, P1 ;  /* 0x000000ff0500720c */ /* 0x000fe40000f22270 */
[----:B------:R-:W-:Y:S02]  /*06f0*/  @P4 ISETP.NE.AND P5, PT, R8, R9, PT ;  /* 0x000000090800420c */ /* 0x000fe40003fa5270 */
[----:B------:R-:W-:Y:S02]  /*0700*/  ISETP.GE.U32.AND P6, PT, R6, 0x2, PT ;  /* 0x000000020600780c */ /* 0x000fe40003fc6070 */
[----:B------:R-:W-:Y:S02]  /*0710*/  SEL R9, RZ, 0x1, !P0 ;  /* 0x00000001ff097807 */ /* 0x000fe40004000000 */
[----:B------:R-:W-:Y:S01]  /*0720*/  @P4 SEL R22, RZ, 0x1, P5 ;  /* 0x00000001ff164807 */ /* 0x000fe20002800000 */
[----:B------:R0:W2:Y:S01]  /*0730*/  @!UP1 SYNCS.EXCH.64 URZ, [UR6+0x38], UR4 ;  /* 0x00003804063f95b2 */ /* 0x0000a20008000100 */
[----:B------:R-:W-:Y:S01]  /*0740*/  SEL R19, RZ, 0x1, !P1 ;  /* 0x00000001ff137807 */ /* 0x000fe20004800000 */
[----:B------:R-:W-:Y:S01]  /*0750*/  NOP ;  /* 0x0000000000007918 */ /* 0x000fe20000000000 */
[----:B------:R-:W-:-:S02]  /*0760*/  LOP3.LUT R22, R22, R9, RZ, 0xc0, !PT ;  /* 0x0000000916167212 */ /* 0x000fc400078ec0ff */
[----:B------:R-:W-:Y:S01]  /*0770*/  SEL R19, R19, 0x2, P6 ;  /* 0x0000000213137807 */ /* 0x000fe20003000000 */
[----:B------:R-:W-:Y:S06]  /*0780*/  @!P2 BRA `(.L_x_3) ;  /* 0x000000000008a947 */ /* 0x000fec0003800000 */
[----:B-12-4-:R-:W-:Y:S01]  /*0790*/  UCGABAR_ARV ;  /* 0x00000000000079c7 */ /* 0x016fe20008000000 */
[----:B------:R-:W-:Y:S05]  /*07a0*/  BRA `(.L_x_4) ;  /* 0x0000000000047947 */ /* 0x000fea0003800000 */
.L_x_3:
[----:B-12-4-:R-:W-:Y:S01]  /*07b0*/  NOP ;  /* 0x0000000000007918 */ /* 0x016fe20000000000 */
.L_x_4:
[----:B------:R-:W1:Y:S01]  /*07c0*/  LDC R2, c[0x0][0x65c] ;  /* 0x00019700ff027b82 */ /* 0x000e620000000800 */
[----:B------:R-:W-:Y:S02]  /*07d0*/  IMAD.U32 R8, RZ, RZ, UR8 ;  /* 0x00000008ff087e24 */ /* 0x000fe4000f8e00ff */
[----:B------:R-:W-:Y:S01]  /*07e0*/  IMAD.MOV.U32 R9, RZ, RZ, RZ ;  /* 0x000000ffff097224 */ /* 0x000fe200078e00ff */
[----:B-1----:R-:W-:-:S04]  /*07f0*/  ISETP.NE.AND P1, PT, R2, 0x1, PT ;  /* 0x000000010200780c */ /* 0x002fc80003f25270 */
[----:B------:R-:W-:-:S09]  /*0800*/  P2R R5, PR, RZ, 0x2 ;  /* 0x00000002ff057803 */ /* 0x000fd20000000000 */
[----:B------:R-:W1:Y:S01]  /*0810*/  @P1 LDC R17, c[0x0][0x10] ;  /* 0x00000400ff111b82 */ /* 0x000e620000000800 */
[----:B------:R-:W-:Y:S02]  /*0820*/  @P1 IMAD.MOV.U32 R5, RZ, RZ, RZ ;  /* 0x000000ffff051224 */ /* 0x000fe400078e00ff */
[----:B------:R-:W-:-:S05]  /*0830*/  @P1 IMAD.MOV.U32 R13, RZ, RZ, RZ ;  /* 0x000000ffff0d1224 */ /* 0x000fca00078e00ff */
[----:B------:R-:W2:Y:S01]  /*0840*/  @!P1 LDC R11, c[0x0][0xc] ;  /* 0x00000300ff0b9b82 */ /* 0x000ea20000000800 */
[----:B-1----:R-:W-:-:S04]  /*0850*/  @P1 IMAD.WIDE.U32 R16, R17, UR8, R4 ;  /* 0x0000000811101c25 */ /* 0x002fc8000f8e0004 */
[----:B------:R-:W-:Y:S02]  /*0860*/  @P1 IMAD.IADD R17, R17, 0x1, R13 ;  /* 0x0000000111111824 */ /* 0x000fe400078e020d */
[----:B--2---:R-:W-:-:S04]  /*0870*/  @!P1 IMAD.WIDE.U32 R8, R4, R11, R8 ;  /* 0x0000000b04089225 */ /* 0x004fc800078e0008 */
[----:B------:R-:W-:Y:S02]  /*0880*/  @!P1 IMAD.MOV.U32 R16, RZ, RZ, R8 ;  /* 0x000000ffff109224 */ /* 0x000fe400078e0008 */
[----:B------:R-:W-:Y:S01]  /*0890*/  @!P1 IMAD.MOV.U32 R17, RZ, RZ, R9 ;  /* 0x000000ffff119224 */ /* 0x000fe200078e0009 */
[----:B------:R-:W-:Y:S06]  /*08a0*/  @!P2 BRA `(.L_x_5) ;  /* 0x00000000000ca947 */ /* 0x000fec0003800000 */
[----:B------:R-:W-:Y:S01]  /*08b0*/  UCGABAR_WAIT ;  /* 0x0000000000007dc7 */ /* 0x000fe20008000000 */
[----:B------:R-:W-:Y:S01]  /*08c0*/  CCTL.IVALL ;  /* 0x00000000ff00798f */ /* 0x000fe20002000000 */
[----:B------:R-:W-:Y:S05]  /*08d0*/  BRA `(.L_x_6) ;  /* 0x0000000000047947 */ /* 0x000fea0003800000 */
.L_x_5:
[----:B------:R-:W-:Y:S06]  /*08e0*/  BAR.SYNC.DEFER_BLOCKING 0x0 ;  /* 0x0000000000007b1d */ /* 0x000fec0000010000 */
.L_x_6:
[----:B------:R-:W-:Y:S05]  /*08f0*/  @!P3 BRA `(.L_x_7) ;  /* 0x00000084005cb947 */ /* 0x000fea0003800000 */
[----:B------:R-:W-:-:S13]  /*0900*/  ISETP.GT.U32.AND P0, PT, R6, 0x1, PT ;  /* 0x000000010600780c */ /* 0x000fda0003f04070 */
[----:B0-----:R-:W-:Y:S05]  /*0910*/  @P0 EXIT ;  /* 0x000000000000094d */ /* 0x001fea0003800000 */
[----:B------:R-:W-:Y:S01]  /*0920*/  ULDC.64 UR4, c[0x0][0x650] ;  /* 0x0001940000047ab9 */ /* 0x000fe20000000a00 */
[----:B------:R-:W-:Y:S01]  /*0930*/  PRMT R0, RZ, 0x7610, R0 ;  /* 0x00007610ff007816 */ /* 0x000fe20000000000 */
[----:B------:R-:W-:Y:S01]  /*0940*/  IMAD.MOV.U32 R154, RZ, RZ, -0x1 ;  /* 0xffffffffff9a7424 */ /* 0x000fe200078e00ff */
[----:B------:R-:W-:Y:S01]  /*0950*/  ISETP.GE.U32.AND P0, PT, R16, UR4, PT ;  /* 0x0000000410007c0c */ /* 0x000fe2000bf06070 */
[----:B------:R-:W-:Y:S02]  /*0960*/  IMAD.MOV.U32 R153, RZ, RZ, -0x1 ;  /* 0xffffffffff997424 */ /* 0x000fe400078e00ff */
[----:B------:R-:W-:Y:S01]  /*0970*/  IMAD.MOV.U32 R23, RZ, RZ, -0x1 ;  /* 0xffffffffff177424 */ /* 0x000fe200078e00ff */
[----:B------:R-:W-:-:S13]  /*0980*/  ISETP.GE.U32.AND.EX P0, PT, R17, UR5, PT, P0 ;  /* 0x0000000511007c0c */ /* 0x000fda000bf06100 */
[----:B------:R-:W-:Y:S05]  /*0990*/  @P0 BRA `(.L_x_8) ;  /* 0x00000004002c0947 */ /* 0x000fea0003800000 */
[----:B------:R-:W0:Y:S01]  /*09a0*/  LDC.64 R20, c[0x0][0x628] ;  /* 0x00018a00ff147b82 */ /* 0x000e220000000a00 */
[----:B------:R-:W-:Y:S02]  /*09b0*/  IMAD.MOV.U32 R8, RZ, RZ, R16 ;  /* 0x000000ffff087224 */ /* 0x000fe400078e0010 */
[----:B------:R-:W-:-:S05]  /*09c0*/  IMAD.MOV.U32 R9, RZ, RZ, R17 ;  /* 0x000000ffff097224 */ /* 0x000fca00078e0011 */
[----:B------:R-:W1:Y:S08]  /*09d0*/  LDC R0, c[0x0][0x630] ;  /* 0x00018c00ff007b82 */ /* 0x000e700000000800 */
[----:B------:R-:W2:Y:S01]  /*09e0*/  LDC.64 R26, c[0x0][0x620] ;  /* 0x00018800ff1a7b82 */ /* 0x000ea20000000a00 */
[----:B0-----:R-:W-:-:S04]  /*09f0*/  ISETP.NE.U32.AND P0, PT, R20, RZ, PT ;  /* 0x000000ff1400720c */ /* 0x001fc80003f05070 */
[----:B------:R-:W-:-:S13]  /*0a00*/  ISETP.NE.AND.EX P0, PT, R21, RZ, PT, P0 ;  /* 0x000000ff1500720c */ /* 0x000fda0003f05300 */
[----:B-12---:R-:W-:Y:S05]  /*0a10*/  @!P0 BRA `(.L_x_9) ;  /* 0x0000000000288947 */ /* 0x006fea0003800000 */
[----:B------:R-:W0:Y:S02]  /*0a20*/  LDC R13, c[0x0][0x634] ;  /* 0x00018d00ff0d7b82 */ /* 0x000e240000000800 */
[----:B0-----:R-:W-:-:S05]  /*0a30*/  IADD3 R13, P0, R16, R13, RZ ;  /* 0x0000000d100d7210 */ /* 0x001fca0007f1e0ff */
[----:B------:R-:W-:-:S04]  /*0a40*/  IMAD.X R15, RZ, RZ, R17, P0 ;  /* 0x000000ffff0f7224 */ /* 0x000fc800000e0611 */
[----:B------:R-:W-:-:S04]  /*0a50*/  IMAD.WIDE.U32 R8, R15, R20, RZ ;  /* 0x000000140f087225 */ /* 0x000fc800078e00ff */
[----:B------:R-:W-:-:S04]  /*0a60*/  IMAD.WIDE.U32 R10, P0, R13, R21, R8 ;  /* 0x000000150d0a7225 */ /* 0x000fc80007800008 */
[----:B------:R-:W-:-:S04]  /*0a70*/  IMAD.WIDE.U32 R8, R13, R20, RZ ;  /* 0x000000140d087225 */ /* 0x000fc800078e00ff */
[----:B------:R-:W-:Y:S01]  /*0a80*/  IMAD.X R13, RZ, RZ, RZ, P0 ;  /* 0x000000ffff0d7224 */ /* 0x000fe200000e06ff */
[----:B------:R-:W-:Y:S01]  /*0a90*/  IADD3 RZ, P0, R9, R10, RZ ;  /* 0x0000000a09ff7210 */ /* 0x000fe20007f1e0ff */
[----:B------:R-:W-:-:S04]  /*0aa0*/  IMAD.MOV.U32 R12, RZ, RZ, R11 ;  /* 0x000000ffff0c7224 */ /* 0x000fc800078e000b */
[----:B------:R-:W-:-:S08]  /*0ab0*/  IMAD.WIDE.U32.X R8, R15, R21, R12, P0 ;  /* 0x000000150f087225 */ /* 0x000fd000000e040c */
.L_x_9:
[----:B------:R-:W0:Y:S01]  /*0ac0*/  LDC.64 R20, c[0x0][0x640] ;  /* 0x00019000ff147b82 */ /* 0x000e220000000a00 */
[--C-:B------:R-:W-:Y:S01]  /*0ad0*/  SHF.R.U64 R28, R8, R0, R9.reuse ;  /* 0x00000000081c7219 */ /* 0x100fe20000001209 */
[----:B------:R-:W-:Y:S01]  /*0ae0*/  IMAD R30, R7, R24, R4 ;  /* 0x00000018071e7224 */ /* 0x000fe200078e0204 */
[----:B------:R-:W-:Y:S01]  /*0af0*/  SHF.R.U32.HI R0, RZ, R0, R9 ;  /* 0x00000000ff007219 */ /* 0x000fe20000011609 */
[----:B------:R-:W-:Y:S01]  /*0b00*/  IMAD.MOV.U32 R23, RZ, RZ, 0x1 ;  /* 0x00000001ff177424 */ /* 0x000fe200078e00ff */
[----:B------:R-:W-:-:S03]  /*0b10*/  IADD3 R5, P0, RZ, -R28, RZ ;  /* 0x8000001cff057210 */ /* 0x000fc60007f1e0ff */
[----:B------:R-:W1:Y:S02]  /*0b20*/  LDC R6, c[0x0][0x618] ;  /* 0x00018600ff067b82 */ /* 0x000e640000000800 */
[----:B------:R-:W-:-:S04]  /*0b30*/  IMAD.X R9, RZ, RZ, ~R0, P0 ;  /* 0x000000ffff097224 */ /* 0x000fc800000e0e00 */
[-C--:B------:R-:W-:Y:S02]  /*0b40*/  IMAD R0, R9, R26.reuse, RZ ;  /* 0x0000001a09007224 */ /* 0x080fe400078e02ff */
[----:B------:R-:W2:Y:S01]  /*0b50*/  LDC R11, c[0x0][0x608] ;  /* 0x00018200ff0b7b82 */ /* 0x000ea20000000800 */
[----:B------:R-:W-:-:S04]  /*0b60*/  IMAD.WIDE.U32 R8, R5, R26, R16 ;  /* 0x0000001a05087225 */ /* 0x000fc800078e0010 */
[----:B------:R-:W-:-:S03]  /*0b70*/  IMAD R5, R5, R27, R0 ;  /* 0x0000001b05057224 */ /* 0x000fc600078e0200 */
[----:B------:R-:W3:Y:S01]  /*0b80*/  LDC R12, c[0x0][0x658] ;  /* 0x00019600ff0c7b82 */ /* 0x000ee20000000800 */
[----:B0-----:R-:W-:Y:S01]  /*0b90*/  ISETP.NE.U32.AND P0, PT, R20, RZ, PT ;  /* 0x000000ff1400720c */ /* 0x001fe20003f05070 */
[----:B------:R-:W-:Y:S02]  /*0ba0*/  IMAD.IADD R5, R9, 0x1, R5 ;  /* 0x0000000109057824 */ /* 0x000fe400078e0205 */
[----:B------:R-:W-:Y:S01]  /*0bb0*/  IMAD.MOV.U32 R9, RZ, RZ, -0x1 ;  /* 0xffffffffff097424 */ /* 0x000fe200078e00ff */
[----:B------:R-:W-:-:S03]  /*0bc0*/  ISETP.NE.AND.EX P0, PT, R21, RZ, PT, P0 ;  /* 0x000000ff1500720c */ /* 0x000fc60003f05300 */
[----:B------:R-:W0:Y:S01]  /*0bd0*/  LDC R15, c[0x0][0x600] ;  /* 0x00018000ff0f7b82 */ /* 0x000e220000000800 */
[-CC-:B-1----:R-:W-:Y:S02]  /*0be0*/  SHF.R.U64 R13, R8, R6.reuse, R5.reuse ;  /* 0x00000006080d7219 */ /* 0x182fe40000001205 */
[----:B------:R-:W-:-:S05]  /*0bf0*/  SHF.R.U32.HI R0, RZ, R6, R5 ;  /* 0x00000006ff007219 */ /* 0x000fca0000011605 */
[----:B------:R-:W1:Y:S01]  /*0c00*/  LDC R14, c[0x0][0x648] ;  /* 0x00019200ff0e7b82 */ /* 0x000e620000000800 */
[-CC-:B--2---:R-:W-:Y:S02]  /*0c10*/  SHF.R.U64 R27, R13, R11.reuse, R0.reuse ;  /* 0x0000000b0d1b7219 */ /* 0x184fe40000001200 */
[----:B------:R-:W-:-:S05]  /*0c20*/  SHF.R.U32.HI R5, RZ, R11, R0 ;  /* 0x0000000bff057219 */ /* 0x000fca0000011600 */
[----:B------:R-:W2:Y:S01]  /*0c30*/  LDC R26, c[0x0][0x638] ;  /* 0x00018e00ff1a7b82 */ /* 0x000ea20000000800 */
[-CC-:B---3--:R-:W-:Y:S02]  /*0c40*/  SHF.R.U64 R24, R27, R12.reuse, R5.reuse ;  /* 0x0000000c1b187219 */ /* 0x188fe40000001205 */
[-C--:B------:R-:W-:Y:S02]  /*0c50*/  SHF.L.U32 R0, R9, R12.reuse, RZ ;  /* 0x0000000c09007219 */ /* 0x080fe400000006ff */
[----:B------:R-:W-:Y:S01]  /*0c60*/  SHF.R.U32.HI R5, RZ, R12, R5 ;  /* 0x0000000cff057219 */ /* 0x000fe20000011605 */
[----:B------:R-:W-:Y:S01]  /*0c70*/  IMAD.MOV.U32 R4, RZ, RZ, R24 ;  /* 0x000000ffff047224 */ /* 0x000fe200078e0018 */
[----:B------:R-:W-:Y:S01]  /*0c80*/  LOP3.LUT R10, RZ, R0, RZ, 0x33, !PT ;  /* 0x00000000ff0a7212 */ /* 0x000fe200078e33ff */
[----:B------:R-:W3:Y:S01]  /*0c90*/  LDC R25, c[0x0][0x610] ;  /* 0x00018400ff197b82 */ /* 0x000ee20000000800 */
[----:B------:R-:W-:Y:S05]  /*0ca0*/  @!P0 BRA `(.L_x_10) ;  /* 0x0000000000288947 */ /* 0x000fea0003800000 */
[----:B------:R-:W4:Y:S02]  /*0cb0*/  LDC R9, c[0x0][0x64c] ;  /* 0x00019300ff097b82 */ /* 0x000f240000000800 */
[----:B----4-:R-:W-:-:S05]  /*0cc0*/  IADD3 R9, P0, R24, R9, RZ ;  /* 0x0000000918097210 */ /* 0x010fca0007f1e0ff */
        /* <DEDUP_REMOVED lines=8> */
.L_x_10:
[----:B-1----:R-:W-:Y:S01]  /*0d50*/  SHF.R.U64 R4, R4, R14, R5 ;  /* 0x0000000e04047219 */ /* 0x002fe20000001205 */
[----:B0-----:R-:W-:Y:S01]  /*0d60*/  VIADD R6, R15, 0xffffffff ;  /* 0xffffffff0f067836 */ /* 0x001fe20000000000 */
[----:B------:R-:W-:Y:S01]  /*0d70*/  SHF.L.U32 R0, R23, R12, RZ ;  /* 0x0000000c17007219 */ /* 0x000fe200000006ff */
[----:B------:R-:W-:Y:S01]  /*0d80*/  IMAD.MOV.U32 R23, RZ, RZ, R28 ;  /* 0x000000ffff177224 */ /* 0x000fe200078e001c */
[----:B------:R-:W-:Y:S01]  /*0d90*/  LOP3.LUT R5, R27, R10, RZ, 0xc0, !PT ;  /* 0x0000000a1b057212 */ /* 0x000fe200078ec0ff */
[----:B------:R-:W-:Y:S01]  /*0da0*/  IMAD.MOV R7, RZ, RZ, -R4 ;  /* 0x000000ffff077224 */ /* 0x000fe200078e0a04 */
[----:B------:R-:W-:Y:S02]  /*0db0*/  SEL R3, R3, R30, !P1 ;  /* 0x0000001e03037207 */ /* 0x000fe40004800000 */
[----:B------:R-:W-:Y:S01]  /*0dc0*/  LOP3.LUT R6, R13, R6, RZ, 0xc0, !PT ;  /* 0x000000060d067212 */ /* 0x000fe200078ec0ff */
[----:B------:R-:W-:Y:S02]  /*0dd0*/  IMAD R4, R0, R4, R5 ;  /* 0x0000000400047224 */ /* 0x000fe400078e0205 */
[----:B--2---:R-:W-:-:S02]  /*0de0*/  IMAD R0, R7, R26, R24 ;  /* 0x0000001a07007224 */ /* 0x004fc400078e0218 */
[----:B---3--:R-:W-:Y:S02]  /*0df0*/  IMAD R3, R4, R25, R3 ;  /* 0x0000001904037224 */ /* 0x008fe400078e0203 */
[----:B------:R-:W-:Y:S02]  /*0e00*/  IMAD R154, R0, R15, R6 ;  /* 0x0000000f009a7224 */ /* 0x000fe400078e0206 */
[----:B------:R-:W-:-:S03]  /*0e10*/  IMAD.MOV.U32 R4, RZ, RZ, 0x1 ;  /* 0x00000001ff047424 */ /* 0x000fc600078e00ff */
[----:B------:R-:W-:Y:S02]  /*0e20*/  SEL R153, R154, R3, !P1 ;  /* 0x000000039a997207 */ /* 0x000fe40004800000 */
[----:B------:R-:W-:Y:S02]  /*0e30*/  PRMT R0, R4, 0x7610, R0 ;  /* 0x0000761004007816 */ /* 0x000fe40000000000 */
[----:B------:R-:W-:-:S07]  /*0e40*/  SEL R154, R3, R154, !P1 ;  /* 0x0000009a039a7207 */ /* 0x000fce0004800000 */
.L_x_8:
[----:B------:R-:W-:-:S08]  /*0e50*/  NOP ;  /* 0x0000000000007918 */ /* 0x000fd00000000000 */
[----:B------:R-:W0:Y:S02]  /*0e60*/  USETMAXREG.TRY_ALLOC.CTAPOOL UP0, 0xe8 ;  /* 0x000000e8000079c8 */ /* 0x000e240008000600 */
[----:B0-----:R-:W-:-:S13]  /*0e70*/  PLOP3.LUT P0, PT, PT, PT, UP0, 0x80, 0x0 ;  /* 0x000000000000781c */ /* 0x001fda0003f0f008 */
[----:B------:R-:W-:Y:S05]  /*0e80*/  @!P0 BRA `(.L_x_8) ;  /* 0xfffffffc00f08947 */ /* 0x000fea000383ffff */
[----:B------:R-:W-:Y:S01]  /*0e90*/  ULDC.64 UR4, c[0x0][0x598] ;  /* 0x0001660000047ab9 */ /* 0x000fe20000000a00 */
[----:B------:R-:W-:Y:S01]  /*0ea0*/  ULDC.64 UR36, c[0x0][0x208] ;  /* 0x0000820000247ab9 */ /* 0x000fe20000000a00 */
[----:B------:R-:W-:-:S04]  /*0eb0*/  ISETP.NE.U32.AND P0, PT, RZ, UR4, PT ;  /* 0x00000004ff007c0c */ /* 0x000fc8000bf05070 */
[----:B------:R-:W-:-:S13]  /*0ec0*/  ISETP.NE.AND.EX P0, PT, RZ, UR5, PT, P0 ;  /* 0x00000005ff007c0c */ /* 0x000fda000bf05300 */
[----:B------:R-:W-:Y:S05]  /*0ed0*/  @!P0 BRA `(.L_x_11) ;  /* 0x00000000001c8947 */ /* 0x000fea0003800000 */
[----:B------:R-:W0:Y:S02]  /*0ee0*/  LDC.64 R4, c[0x0][0x598] ;  /* 0x00016600ff047b82 */ /* 0x000e240000000a00 */
[----:B0-----:R-:W2:Y:S02]  /*0ef0*/  LDG.E.64 R4, desc[UR36][R4.64] ;  /* 0x0000002404047981 */ /* 0x001ea4000c1e1b00 */
[----:B--2---:R-:W-:-:S04]  /*0f00*/  ISETP.NE.U32.AND P0, PT, R4, RZ, PT ;  /* 0x000000ff0400720c */ /* 0x004fc80003f05070 */
[----:B------:R-:W-:-:S13]  /*0f10*/  ISETP.NE.AND.EX P0, PT, R5, RZ, PT, P0 ;  /* 0x000000ff0500720c */ /* 0x000fda0003f05300 */
[----:B------:R-:W-:Y:S05]  /*0f20*/  @!P0 BRA `(.L_x_11) ;  /* 0x0000000000088947 */ /* 0x000fea0003800000 */
[----:B------:R0:W5:Y:S01]  /*0f30*/  LD.E R155, desc[UR36][R4.64] ;  /* 0x00000024049b7980 */ /* 0x000162000c101900 */
[----:B------:R-:W-:Y:S05]  /*0f40*/  BRA `(.L_x_12) ;  /* 0x0000000000247947 */ /* 0x000fea0003800000 */
.L_x_11:
[----:B------:R-:W-:Y:S02]  /*0f50*/  ULDC.64 UR4, c[0x0][0x588] ;  /* 0x0001620000047ab9 */ /* 0x000fe40000000a00 */
[----:B------:R-:W-:-:S04]  /*0f60*/  ISETP.NE.U32.AND P0, PT, RZ, UR4, PT ;  /* 0x00000004ff007c0c */ /* 0x000fc8000bf05070 */
[----:B------:R-:W-:-:S13]  /*0f70*/  ISETP.NE.AND.EX P0, PT, RZ, UR5, PT, P0 ;  /* 0x00000005ff007c0c */ /* 0x000fda000bf05300 */
[----:B------:R-:W-:Y:S05]  /*0f80*/  @!P0 BRA `(.L_x_13) ;  /* 0x00000000000c8947 */ /* 0x000fea0003800000 */
[----:B------:R-:W0:Y:S02]  /*0f90*/  LDC.64 R4, c[0x0][0x588] ;  /* 0x00016200ff047b82 */ /* 0x000e240000000a00 */
[----:B0-----:R1:W5:Y:S01]  /*0fa0*/  LDG.E R155, desc[UR36][R4.64] ;  /* 0x00000024049b7981 */ /* 0x001362000c1e1900 */
[----:B------:R-:W-:Y:S05]  /*0fb0*/  BRA `(.L_x_12) ;  /* 0x0000000000087947 */ /* 0x000fea0003800000 */
.L_x_13:
[----:B------:R-:W-:Y:S02]  /*0fc0*/  ULDC UR4, c[0x0][0x580] ;  /* 0x0001600000047ab9 */ /* 0x000fe40000000800 */
[----:B------:R-:W-:-:S07]  /*0fd0*/  IMAD.U32 R155, RZ, RZ, UR4 ;  /* 0x00000004ff9b7e24 */ /* 0x000fce000f8e00ff */
.L_x_12:
[----:B------:R-:W-:Y:S02]  /*0fe0*/  ULDC.64 UR4, c[0x0][0x5a0] ;  /* 0x0001680000047ab9 */ /* 0x000fe40000000a00 */
[----:B------:R-:W-:-:S04]  /*0ff0*/  ISETP.NE.U32.AND P0, PT, RZ, UR4, PT ;  /* 0x00000004ff007c0c */ /* 0x000fc8000bf05070 */
[----:B------:R-:W-:-:S13]  /*1000*/  ISETP.NE.AND.EX P0, PT, RZ, UR5, PT, P0 ;  /* 0x00000005ff007c0c */ /* 0x000fda000bf05300 */
[----:B------:R-:W-:Y:S05]  /*1010*/  @!P0 BRA `(.L_x_14) ;  /* 0x00000000001c8947 */ /* 0x000fea0003800000 */
[----:B01----:R-:W0:Y:S02]  /*1020*/  LDC.64 R4, c[0x0][0x5a0] ;  /* 0x00016800ff047b82 */ /* 0x003e240000000a00 */
[----:B0-----:R-:W2:Y:S02]  /*1030*/  LDG.E.64 R4, desc[UR36][R4.64] ;  /* 0x0000002404047981 */ /* 0x001ea4000c1e1b00 */
[----:B--2---:R-:W-:-:S04]  /*1040*/  ISETP.NE.U32.AND P0, PT, R4, RZ, PT ;  /* 0x000000ff0400720c */ /* 0x004fc80003f05070 */
[----:B------:R-:W-:-:S13]  /*1050*/  ISETP.NE.AND.EX P0, PT, R5, RZ, PT, P0 ;  /* 0x000000ff0500720c */ /* 0x000fda0003f05300 */
[----:B------:R-:W-:Y:S05]  /*1060*/  @!P0 BRA `(.L_x_14) ;  /* 0x0000000000088947 */ /* 0x000fea0003800000 */
[----:B------:R0:W5:Y:S01]  /*1070*/  LD.E R156, desc[UR36][R4.64] ;  /* 0x00000024049c7980 */ /* 0x000162000c101900 */
[----:B------:R-:W-:Y:S05]  /*1080*/  BRA `(.L_x_15) ;  /* 0x0000000000247947 */ /* 0x000fea0003800000 */
.L_x_14:
[----:B------:R-:W-:Y:S02]  /*1090*/  ULDC.64 UR4, c[0x0][0x590] ;  /* 0x0001640000047ab9 */ /* 0x000fe40000000a00 */
[----:B------:R-:W-:-:S04]  /*10a0*/  ISETP.NE.U32.AND P0, PT, RZ, UR4, PT ;  /* 0x00000004ff007c0c */ /* 0x000fc8000bf05070 */
[----:B------:R-:W-:-:S13]  /*10b0*/  ISETP.NE.AND.EX P0, PT, RZ, UR5, PT, P0 ;  /* 0x00000005ff007c0c */ /* 0x000fda000bf05300 */
[----:B------:R-:W-:Y:S05]  /*10c0*/  @!P0 BRA `(.L_x_16) ;  /* 0x00000000000c8947 */ /* 0x000fea0003800000 */
[----:B------:R-:W2:Y:S02]  /*10d0*/  LDC.64 R156, c[0x0][0x590] ;  /* 0x00016400ff9c7b82 */ /* 0x000ea40000000a00 */
[----:B--2---:R2:W5:Y:S01]  /*10e0*/  LDG.E R156, desc[UR36][R156.64] ;  /* 0x000000249c9c7981 */ /* 0x004562000c1e1900 */
[----:B------:R-:W-:Y:S05]  /*10f0*/  BRA `(.L_x_15) ;  /* 0x0000000000087947 */ /* 0x000fea0003800000 */
.L_x_16:
[----:B------:R-:W-:Y:S02]  /*1100*/  ULDC UR4, c[0x0][0x584] ;  /* 0x0001610000047ab9 */ /* 0x000fe40000000800 */
[----:B------:R-:W-:-:S07]  /*1110*/  IMAD.U32 R156, RZ, RZ, UR4 ;  /* 0x00000004ff9c7e24 */ /* 0x000fce000f8e00ff */
.L_x_15:
[----:B------:R-:W-:-:S13]  /*1120*/  LOP3.LUT P0, RZ, R0, 0xff, RZ, 0xc0, !PT ;  /* 0x000000ff00ff7812 */ /* 0x000fda000780c0ff */
[----:B------:R-:W-:Y:S05]  /*1130*/  @!P0 EXIT ;  /* 0x000000000000894d */ /* 0x000fea0003800000 */
[----:B------:R-:W-:Y:S01]  /*1140*/  ULDC UR4, c[0x0][0x28c] ;  /* 0x0000a30000047ab9 */ /* 0x000fe20000000800 */
[----:B--2---:R-:W-:Y:S01]  /*1150*/  LOP3.LUT R157, R19, 0x1, RZ, 0xfc, !PT ;  /* 0x00000001139d7812 */ /* 0x004fe200078efcff */
[----:B------:R-:W-:Y:S01]  /*1160*/  UIADD3 UR4, UR4, 0x3f, URZ ;  /* 0x0000003f04047890 */ /* 0x000fe2000fffe03f */
[----:B------:R-:W-:Y:S01]  /*1170*/  UMOV UR38, URZ ;  /* 0x0000003f00267c82 */ /* 0x000fe20008000000 */
[----:B------:R-:W-:Y:S02]  /*1180*/  UMOV UR39, URZ ;  /* 0x0000003f00277c82 */ /* 0x000fe40008000000 */
[----:B------:R-:W-:-:S04]  /*1190*/  USHF.R.S32.HI UR5, URZ, 0x1f, UR4 ;  /* 0x0000001f3f057899 */ /* 0x000fc80008011404 */
[----:B------:R-:W-:-:S04]  /*11a0*/  ULEA.HI UR5, UR5, UR4, URZ, 0x6 ;  /* 0x0000000405057291 */ /* 0x000fc8000f8f303f */
[----:B------:R-:W-:-:S12]  /*11b0*/  USHF.R.S32.HI UR40, URZ, 0x6, UR5 ;  /* 0x000000063f287899 */ /* 0x000fd80008011405 */
.L_x_290:
[----:B------:R-:W-:Y:S01]  /*11c0*/  LOP3.LUT R0, R18, 0x80, RZ, 0xc0, !PT ;  /* 0x0000008012007812 */ /* 0x000fe200078ec0ff */
[----:B--2---:R-:W2:Y:S01]  /*11d0*/  S2UR UR7, SR_CgaCtaId ;  /* 0x00000000000779c3 */ /* 0x004ea20000008800 */
[----:B------:R-:W-:Y:S02]  /*11e0*/  UMOV UR6, 0x400 ;  /* 0x0000040000067882 */ /* 0x000fe40000000000 */
[----:B------:R-:W-:-:S06]  /*11f0*/  SHF.R.U32.HI R0, RZ, 0x7, R0 ;  /* 0x00000007ff007819 */ /* 0x000fcc0000011600 */
[----:B---3--:R-:W3:Y:S01]  /*1200*/  SHFL.IDX PT, R0, R0, RZ, 0x1f ;  /* 0x00001fff00007589 */ /* 0x008ee200000e0000 */
[----:B--2---:R-:W-:Y:S01]  /*1210*/  ULEA UR6, UR7, UR6, 0x18 ;  /* 0x0000000607067291 */ /* 0x004fe2000f8ec03f */
[----:B---3--:R-:W-:-:S13]  /*1220*/  R2UR UR4, R0 ;  /* 0x00000000000472ca */ /* 0x008fda00000e0000 */
[----:B------:R-:W-:-:S04]  /*1230*/  ULEA.HI UR5, UR4, UR4, URZ, 0x1 ;  /* 0x0000000404057291 */ /* 0x000fc8000f8f083f */
[----:B------:R-:W-:-:S04]  /*1240*/  ULOP3.LUT UR5, UR5, 0x7fffe, URZ, 0xc0, !UPT ;  /* 0x0007fffe05057892 */ /* 0x000fc8000f8ec03f */
[----:B------:R-:W-:-:S03]  /*1250*/  UIADD3 UR5, UR4, -UR5, URZ ;  /* 0x8000000504057290 */ /* 0x000fc6000fffe03f */
[----:B------:R-:W-:Y:S01]  /*1260*/  ULDC UR4, c[0x0][0x28c] ;  /* 0x0000a30000047ab9 */ /* 0x000fe20000000800 */
[----:B------:R-:W-:Y:S01]  /*1270*/  ULEA UR5, UR5, UR6, 0xd ;  /* 0x0000000605057291 */ /* 0x000fe2000f8e683f */
[----:B------:R-:W-:-:S03]  /*1280*/  ISETP.LT.AND P0, PT, RZ, UR4, PT ;  /* 0x00000004ff007c0c */ /* 0x000fc6000bf01270 */
[----:B------:R-:W-:-:S04]  /*1290*/  UIADD3 UR5, UR5, 0x100, URZ ;  /* 0x0000010005057890 */ /* 0x000fc8000fffe03f */
[----:B------:R-:W-:-:S04]  /*12a0*/  USHF.R.U32.HI UR5, URZ, 0x4, UR5 ;  /* 0x000000043f057899 */ /* 0x000fc80008011605 */
[----:B------:R-:W-:Y:S02]  /*12b0*/  ULOP3.LUT UR41, UR5, 0x3fff, URZ, 0xc0, !UPT ;  /* 0x00003fff05297892 */ /* 0x000fe4000f8ec03f */
[----:B-1--4-:R-:W-:Y:S10]  /*12c0*/  @P0 BRA `(.L_x_17) ;  /* 0x0000000000400947 */ /* 0x012ff40003800000 */
[----:B------:R-:W-:Y:S01]  /*12d0*/  MOV R0, 0x0 ;  /* 0x0000000000007802 */ /* 0x000fe20000000f00 */
[----:B------:R-:W-:Y:S01]  /*12e0*/  ULDC.64 UR4, c[0x4][0x68] ;  /* 0x01001a0000047ab9 */ /* 0x000fe20000000a00 */
[----:B------:R-:W-:Y:S01]  /*12f0*/  ULDC.64 UR6, c[0x4][0x8] ;  /* 0x0100020000067ab9 */ /* 0x000fe20000000a00 */
[----:B01----:R-:W-:Y:S01]  /*1300*/  IMAD.U32 R4, RZ, RZ, UR4 ;  /* 0x00000004ff047e24 */ /* 0x003fe2000f8e00ff */
[----:B------:R0:W1:Y:S01]  /*1310*/  LDC.64 R14, c[0x4][R0] ;  /* 0x01000000000e7b82 */ /* 0x0000620000000a00 */
[----:B------:R-:W-:Y:S01]  /*1320*/  IMAD.U32 R5, RZ, RZ, UR5 ;  /* 0x00000005ff057e24 */ /* 0x000fe2000f8e00ff */
[----:B------:R-:W-:Y:S01]  /*1330*/  ULDC.64 UR4, c[0x4][0x70] ;  /* 0x01001c0000047ab9 */ /* 0x000fe20000000a00 */
[----:B------:R-:W-:Y:S02]  /*1340*/  IMAD.U32 R10, RZ, RZ, UR6 ;  /* 0x00000006ff0a7e24 */ /* 0x000fe4000f8e00ff */
[----:B------:R-:W-:Y:S02]  /*1350*/  IMAD.U32 R6, RZ, RZ, UR4 ;  /* 0x00000004ff067e24 */ /* 0x000fe4000f8e00ff */
[----:B------:R-:W-:-:S02]  /*1360*/  IMAD.U32 R7, RZ, RZ, UR5 ;  /* 0x00000005ff077e24 */ /* 0x000fc4000f8e00ff */
[----:B------:R-:W-:Y:S02]  /*1370*/  IMAD.U32 R11, RZ, RZ, UR7 ;  /* 0x00000007ff0b7e24 */ /* 0x000fe4000f8e00ff */
[----:B------:R-:W-:Y:S02]  /*1380*/  IMAD.MOV.U32 R8, RZ, RZ, 0x1e1 ;  /* 0x000001e1ff087424 */ /* 0x000fe400078e00ff */
[----:B------:R-:W-:Y:S02]  /*1390*/  IMAD.MOV.U32 R12, RZ, RZ, 0x1 ;  /* 0x00000001ff0c7424 */ /* 0x000fe400078e00ff */
[----:B0-----:R-:W-:-:S07]  /*13a0*/  IMAD.MOV.U32 R13, RZ, RZ, RZ ;  /* 0x000000ffff0d7224 */ /* 0x001fce00078e00ff */
[----:B------:R-:W-:-:S07]  /*13b0*/  LEPC R20, `(.L_x_17) ;  /* 0x000000001014794e */ /* 0x000fce0000000000 */
[----:B-1---5:R-:W-:Y:S05]  /*13c0*/  CALL.ABS.NOINC R14 ;  /* 0x000000000e007343 */ /* 0x022fea0003c00000 */
.L_x_17:
[----:B------:R-:W-:-:S13]  /*13d0*/  ISETP.NE.AND P0, PT, R157, 0x3, PT ;  /* 0x000000039d00780c */ /* 0x000fda0003f05270 */
[----:B------:R-:W-:Y:S05]  /*13e0*/  @!P0 BRA `(.L_x_18) ;  /* 0x0000000000048947 */ /* 0x000fea0003800000 */
[----:B------:R-:W-:Y:S01]  /*13f0*/  BPT.TRAP 0x1 ;  /* 0x000000040000795c */ /* 0x000fe20000300000 */
.L_x_18:
[----:B------:R-:W2:Y:S01]  /*1400*/  S2UR UR5, SR_CgaCtaId ;  /* 0x00000000000579c3 */ /* 0x000ea20000008800 */
[----:B------:R-:W-:Y:S01]  /*1410*/  UMOV UR4, 0x400 ;  /* 0x0000040000047882 */ /* 0x000fe20000000000 */
[----:B------:R-:W-:Y:S02]  /*1420*/  IMAD.U32 R0, RZ, RZ, UR38 ;  /* 0x00000026ff007e24 */ /* 0x000fe4000f8e00ff */
[----:B------:R-:W-:-:S03]  /*1430*/  IMAD.U32 R3, RZ, RZ, UR39 ;  /* 0x00000027ff037e24 */ /* 0x000fc6000f8e00ff */
[----:B------:R-:W-:Y:S01]  /*1440*/  SHF.L.U32 R0, R0, 0x1f, RZ ;  /* 0x0000001f00007819 */ /* 0x000fe200000006ff */
[----:B--2---:R-:W-:-:S06]  /*1450*/  ULEA UR4, UR5, UR4, 0x18 ;  /* 0x0000000405047291 */ /* 0x004fcc000f8ec03f */
[----:B------:R-:W-:-:S04]  /*1460*/  IMAD.U32 R6, RZ, RZ, UR4 ;  /* 0x00000004ff067e24 */ /* 0x000fc8000f8e00ff */
[----:B------:R-:W-:-:S04]  /*1470*/  IMAD R3, R3, 0x8, R6 ;  /* 0x0000000803037824 */ /* 0x000fc800078e0206 */
[----:B------:R2:W3:Y:S01]  /*1480*/  SYNCS.PHASECHK.TRANS64.TRYWAIT P1, [R3+URZ], R0 ;  /* 0x00000000030075a7 */ /* 0x0004e2000802017f */
[----:B------:R-:W-:Y:S05]  /*1490*/  @!P0 BRA `(.L_x_19) ;  /* 0x0000000000048947 */ /* 0x000fea0003800000 */
[----:B------:R-:W-:Y:S01]  /*14a0*/  BPT.TRAP 0x1 ;  /* 0x000000040000795c */ /* 0x000fe20000300000 */
.L_x_19:
[----:B---3--:R-:W-:Y:S05]  /*14b0*/  @P1 BRA `(.L_x_20) ;  /* 0x0000000000081947 */ /* 0x008fea0003800000 */
[----:B------:R-:W3:Y:S02]  /*14c0*/  SYNCS.PHASECHK.TRANS64.TRYWAIT P1, [R3+URZ], R0 ;  /* 0x00000000030075a7 */ /* 0x000ee4000802017f */
[----:B---3--:R-:W-:Y:S05]  /*14d0*/  @!P1 BRA `(.L_x_21) ;  /* 0x0000008c00bc9947 */ /* 0x008fea0003800000 */
.L_x_20:
[----:B------:R-:W-:-:S04]  /*14e0*/  UISETP.LT.AND UP0, UPT, UR40, 0x1, UPT ;  /* 0x000000012800788c */ /* 0x000fc8000bf01270 */
[----:B------:R-:W-:-:S06]  /*14f0*/  USEL UR4, UR40, 0x1, UP0 ;  /* 0x0000000128047887 */ /* 0x000fcc0008000000 */
[----:B--23--:R-:W-:Y:S01]  /*1500*/  IMAD.U32 R0, RZ, RZ, UR4 ;  /* 0x00000004ff007e24 */ /* 0x00cfe2000f8e00ff */
[----:B------:R-:W-:Y:S05]  /*1510*/  WARPSYNC.ALL ;  /* 0x0000000000007948 */ /* 0x000fea0003800000 */
[----:B------:R-:W-:-:S04]  /*1520*/  IADD3 R0, -R0, UR40, RZ ;  /* 0x0000002800007c10 */ /* 0x000fc8000fffe1ff */
[----:B------:R-:W-:Y:S02]  /*1530*/  ISETP.GE.AND P1, PT, R0, 0x1, PT ;  /* 0x000000010000780c */ /* 0x000fe40003f26270 */
[----:B------:R-:W-:Y:S01]  /*1540*/  R2UR UR4, R6 ;  /* 0x00000000060472ca */ /* 0x000fe200000e0000 */
[----:B------:R-:W-:Y:S01]  /*1550*/  WARPGROUP.ARRIVE ;  /* 0x00000000000079c5 */ /* 0x000fe20000000000 */
[----:B------:R-:W-:Y:S01]  /*1560*/  UMOV UR9, 0x40000040 ;  /* 0x4000004000097882 */ /* 0x000fe20000000000 */
[----:B------:R-:W-:-:S10]  /*1570*/  UMOV UR11, 0x40000040 ;  /* 0x40000040000b7882 */ /* 0x000fd40000000000 */
[----:B------:R-:W-:-:S04]  /*1580*/  UIADD3 UR4, UR4, 0x10100, URZ ;  /* 0x0001010004047890 */ /* 0x000fc8000fffe03f */
[----:B------:R-:W-:-:S04]  /*1590*/  USHF.R.U32.HI UR4, URZ, 0x4, UR4 ;  /* 0x000000043f047899 */ /* 0x000fc80008011604 */
[----:B------:R-:W-:Y:S02]  /*15a0*/  ULOP3.LUT UR5, UR4, 0x3fff, URZ, 0xc0, !UPT ;  /* 0x00003fff04057892 */ /* 0x000fe4000f8ec03f */
[----:B------:R-:W-:Y:S02]  /*15b0*/  ULOP3.LUT UR4, UR41, 0x10000, URZ, 0xfc, !UPT ;  /* 0x0001000029047892 */ /* 0x000fe4000f8efc3f */
[----:B------:R-:W-:Y:S02]  /*15c0*/  ULOP3.LUT UR5, UR5, 0x10000, URZ, 0xfc, !UPT ;  /* 0x0001000005057892 */ /* 0x000fe4000f8efc3f */
[----:B------:R-:W-:Y:S02]  /*15d0*/  ULEA UR6, UR39, UR4, 0xb ;  /* 0x0000000427067291 */ /* 0x000fe4000f8e583f */
[----:B------:R-:W-:-:S05]  /*15e0*/  ULEA UR7, UR39, UR5, 0xc ;  /* 0x0000000527077291 */ /* 0x000fca000f8e603f */
[----:B------:R-:W-:Y:S02]  /*15f0*/  UMOV UR8, UR6 ;  /* 0x0000000600087c82 */ /* 0x000fe40008000000 */
[----:B------:R-:W-:Y:S02]  /*1600*/  UMOV UR10, UR7 ;  /* 0x00000007000a7c82 */ /* 0x000fe40008000000 */
[----:B------:R-:W-:Y:S01]  /*1610*/  HGMMA.64x256x8.F32.TF32 R24, gdesc[UR8], RZ, !UPT, gsb0 ;  /* 0x07e00000081879f0 */ /* 0x000fe2000c0028ff */
[----:B------:R-:W-:Y:S02]  /*1620*/  UIADD3 UR8, UR6, 0x2, URZ ;  /* 0x0000000206087890 */ /* 0x000fe4000fffe03f */
[----:B------:R-:W-:Y:S01]  /*1630*/  UIADD3 UR10, UR7, 0x2, URZ ;  /* 0x00000002070a7890 */ /* 0x000fe2000fffe03f */
[----:B------:R-:W-:Y:S01]  /*1640*/  UMOV UR9, 0x40000040 ;  /* 0x4000004000097882 */ /* 0x000fe20000000000 */
[----:B------:R-:W-:Y:S01]  /*1650*/  UMOV UR11, 0x40000040 ;  /* 0x40000040000b7882 */ /* 0x000fe20000000000 */
[----:B------:R-:W-:-:S02]  /*1660*/  WARPGROUP.DEPBAR.LE gsb0, 0x0 ;  /* 0x00008000000079c5 */ /* 0x000fc40000010000 */
[----:B------:R-:W-:-:S15]  /*1670*/  WARPGROUP.ARRIVE ;  /* 0x00000000000079c5 */ /* 0x000fde0000000000 */
[----:B------:R-:W-:-:S05]  /*1680*/  NOP ;  /* 0x0000000000007918 */ /* 0x000fca0000000000 */
[----:B------:R-:W-:Y:S01]  /*1690*/  HGMMA.64x256x8.F32.TF32 R24, gdesc[UR8], R24, gsb0 ;  /* 0x07e00000081879f0 */ /* 0x000fe20008002818 */
[----:B------:R-:W-:Y:S02]  /*16a0*/  UIADD3 UR8, UR6, 0x4, URZ ;  /* 0x0000000406087890 */ /* 0x000fe4000fffe03f */
[----:B------:R-:W-:Y:S01]  /*16b0*/  UIADD3 UR10, UR7, 0x4, URZ ;  /* 0x00000004070a7890 */ /* 0x000fe2000fffe03f */
[----:B------:R-:W-:Y:S01]  /*16c0*/  UMOV UR9, 0x40000040 ;  /* 0x4000004000097882 */ /* 0x000fe20000000000 */
[----:B------:R-:W-:Y:S01]  /*16d0*/  UMOV UR11, 0x40000040 ;  /* 0x40000040000b7882 */ /* 0x000fe20000000000 */
[----:B------:R-:W-:Y:S02]  /*16e0*/  WARPGROUP.DEPBAR.LE gsb0, 0x0 ;  /* 0x00008000000079c5 */ /* 0x000fe40000010000 */
        /* <DEDUP_REMOVED lines=42> */
[----:B------:R-:W-:Y:S03]  /*1990*/  HGMMA.64x256x8.F32.TF32 R24, gdesc[UR8], R24, gsb0 ;  /* 0x07e00000081879f0 */ /* 0x000fe60008002818 */
[----:B------:R-:W-:Y:S02]  /*19a0*/  WARPGROUP.DEPBAR.LE gsb0, 0x0 ;  /* 0x00008000000079c5 */ /* 0x000fe40000010000 */
[----:B------:R-:W-:Y:S05]  /*19b0*/  @!P1 BRA `(.L_x_22) ;  /* 0x0000000400b09947 */ /* 0x000fea0003800000 */
[----:B------:R-:W-:Y:S02]  /*19c0*/  UIADD3 UR6, UR39, 0x1, URZ ;  /* 0x0000000127067890 */ /* 0x000fe4000fffe03f */
[----:B------:R-:W-:Y:S02]  /*19d0*/  IMAD.U32 R3, RZ, RZ, UR39 ;  /* 0x00000027ff037e24 */ /* 0x000fe4000f8e00ff */
[----:B------:R-:W-:-:S04]  /*19e0*/  UISETP.NE.AND UP0, UPT, UR6, 0x2, UPT ;  /* 0x000000020600788c */ /* 0x000fc8000bf05270 */
[----:B------:R-:W-:Y:S02]  /*19f0*/  USEL UR7, URZ, 0x1, UP0 ;  /* 0x000000013f077887 */ /* 0x000fe40008000000 */
[----:B------:R-:W-:Y:S02]  /*1a00*/  USEL UR6, UR6, URZ, UP0 ;  /* 0x0000003f06067287 */ /* 0x000fe40008000000 */
[----:B------:R-:W-:-:S06]  /*1a10*/  ULOP3.LUT UR7, UR38, UR7, URZ, 0x3c, !UPT ;  /* 0x0000000726077292 */ /* 0x000fcc000f8e3c3f */
[----:B------:R-:W-:-:S07]  /*1a20*/  IMAD.U32 R7, RZ, RZ, UR7 ;  /* 0x00000007ff077e24 */ /* 0x000fce000f8e00ff */
.L_x_29:
[----:B------:R-:W-:Y:S05]  /*1a30*/  @!P0 BRA `(.L_x_23) ;  /* 0x0000000000048947 */ /* 0x000fea0003800000 */
[----:B------:R-:W-:Y:S01]  /*1a40*/  BPT.TRAP 0x1 ;  /* 0x000000040000795c */ /* 0x000fe20000300000 */
.L_x_23:
[----:B------:R-:W2:Y:S01]  /*1a50*/  S2UR UR8, SR_CgaCtaId ;  /* 0x00000000000879c3 */ /* 0x000ea20000008800 */
[----:B------:R-:W-:Y:S01]  /*1a60*/  UMOV UR7, 0x400 ;  /* 0x0000040000077882 */ /* 0x000fe20000000000 */
[----:B01----:R-:W-:Y:S01]  /*1a70*/  IMAD.U32 R5, RZ, RZ, UR6 ;  /* 0x00000006ff057e24 */ /* 0x003fe2000f8e00ff */
[----:B------:R-:W-:Y:S01]  /*1a80*/  SHF.L.U32 R4, R7, 0x1f, RZ ;  /* 0x0000001f07047819 */ /* 0x000fe200000006ff */
[----:B--2---:R-:W-:-:S06]  /*1a90*/  ULEA UR7, UR8, UR7, 0x18 ;  /* 0x0000000708077291 */ /* 0x004fcc000f8ec03f */
[----:B------:R-:W-:-:S04]  /*1aa0*/  IMAD.U32 R6, RZ, RZ, UR7 ;  /* 0x00000007ff067e24 */ /* 0x000fc8000f8e00ff */
[----:B------:R-:W-:-:S04]  /*1ab0*/  IMAD R5, R5, 0x8, R6 ;  /* 0x0000000805057824 */ /* 0x000fc800078e0206 */
[----:B------:R0:W1:Y:S01]  /*1ac0*/  SYNCS.PHASECHK.TRANS64.TRYWAIT P1, [R5+URZ], R4 ;  /* 0x00000004050075a7 */ /* 0x000062000802017f */
[----:B------:R-:W-:Y:S05]  /*1ad0*/  @!P0 BRA `(.L_x_24) ;  /* 0x0000000000048947 */ /* 0x000fea0003800000 */
[----:B------:R-:W-:Y:S01]  /*1ae0*/  BPT.TRAP 0x1 ;  /* 0x000000040000795c */ /* 0x000fe20000300000 */
.L_x_24:
[----:B-1----:R-:W-:Y:S05]  /*1af0*/  @P1 BRA `(.L_x_25) ;  /* 0x0000000000081947 */ /* 0x002fea0003800000 */
[----:B------:R-:W1:Y:S02]  /*1b00*/  SYNCS.PHASECHK.TRANS64.TRYWAIT P1, [R5+URZ], R4 ;  /* 0x00000004050075a7 */ /* 0x000e64000802017f */
[----:B-1----:R-:W-:Y:S05]  /*1b10*/  @!P1 BRA `(.L_x_26) ;  /* 0x0000008800409947 */ /* 0x002fea0003800000 */
.L_x_25:
[----:B------:R-:W-:Y:S01]  /*1b20*/  ULEA UR7, UR6, UR4, 0xb ;  /* 0x0000000406077291 */ /* 0x000fe2000f8e583f */
[----:B------:R-:W-:Y:S01]  /*1b30*/  WARPGROUP.ARRIVE ;  /* 0x00000000000079c5 */ /* 0x000fe20000000000 */
[----:B------:R-:W-:Y:S01]  /*1b40*/  ULEA UR12, UR6, UR5, 0xc ;  /* 0x00000005060c7291 */ /* 0x000fe2000f8e603f */
[----:B------:R-:W-:Y:S01]  /*1b50*/  UMOV UR9, 0x40000040 ;  /* 0x4000004000097882 */ /* 0x000fe20000000000 */
[----:B------:R-:W-:-:S03]  /*1b60*/  UMOV UR11, 0x40000040 ;  /* 0x40000040000b7882 */ /* 0x000fc60000000000 */
[----:B------:R-:W-:Y:S02]  /*1b70*/  UMOV UR8, UR7 ;  /* 0x0000000700087c82 */ /* 0x000fe40008000000 */
[----:B------:R-:W-:Y:S02]  /*1b80*/  UMOV UR10, UR12 ;  /* 0x0000000c000a7c82 */ /* 0x000fe40008000000 */
[----:B------:R-:W-:Y:S01]  /*1b90*/  HGMMA.64x256x8.F32.TF32 R24, gdesc[UR8], R24, gsb0 ;  /* 0x07e00000081879f0 */ /* 0x000fe20008002818 */
        /* <DEDUP_REMOVED lines=58> */
[----:B------:R-:W-:Y:S01]  /*1f40*/  BPT.TRAP 0x1 ;  /* 0x000000040000795c */ /* 0x000fe20000300000 */
.L_x_27:
[----:B------:R-:W-:-:S13]  /*1f50*/  ISETP.NE.AND P1, PT, R22, RZ, PT ;  /* 0x000000ff1600720c */ /* 0x000fda0003f25270 */
[----:B01----:R-:W-:-:S04]  /*1f60*/  @P1 IMAD R4, R3, 0x8, R6 ;  /* 0x0000000803041824 */ /* 0x003fc800078e0206 */
[----:B------:R-:W-:-:S05]  /*1f70*/  @P1 VIADD R5, R4, 0x10 ;  /* 0x0000001004051836 */ /* 0x000fca0000000000 */
[----:B------:R-:W-:-:S04]  /*1f80*/  @P1 PRMT R5, R152, 0x654, R5 ;  /* 0x0000065498051816 */ /* 0x000fc80000000005 */
[----:B------:R0:W-:Y:S01]  /*1f90*/  @P1 SYNCS.ARRIVE.TRANS64.RED.A1T0 RZ, [R5+URZ], RZ ;  /* 0x000000ff05ff19a7 */ /* 0x0001e2000810043f */
[----:B------:R-:W-:-:S13]  /*1fa0*/  ISETP.GT.U32.AND P1, PT, R19, 0x1, PT ;  /* 0x000000011300780c */ /* 0x000fda0003f24070 */
[----:B0-----:R-:W-:Y:S05]  /*1fb0*/  @P1 BRA `(.L_x_28) ;  /* 0x0000000000041947 */ /* 0x001fea0003800000 */
[----:B------:R-:W-:Y:S01]  /*1fc0*/  BPT.TRAP 0x1 ;  /* 0x000000040000795c */ /* 0x000fe20000300000 */
.L_x_28:
[----:B------:R-:W-:Y:S01]  /*1fd0*/  UIADD3 UR6, UR6, 0x1, URZ ;  /* 0x0000000106067890 */ /* 0x000fe2000fffe03f */
[C---:B------:R-:W-:Y:S01]  /*1fe0*/  ISETP.GT.AND P2, PT, R0.reuse, 0x1, PT ;  /* 0x000000010000780c */ /* 0x040fe20003f44270 */
[----:B------:R-:W-:Y:S02]  /*1ff0*/  VIADD R3, R3, 0x1 ;  /* 0x0000000103037836 */ /* 0x000fe40000000000 */
[----:B------:R-:W-:Y:S01]  /*2000*/  UISETP.NE.AND UP0, UPT, UR6, 0x2, UPT ;  /* 0x000000020600788c */ /* 0x000fe2000bf05270 */
[----:B------:R-:W-:Y:S02]  /*2010*/  VIADD R0, R0, 0xffffffff ;  /* 0xffffffff00007836 */ /* 0x000fe40000000000 */
[C---:B------:R-:W-:Y:S01]  /*2020*/  ISETP.NE.AND P1, PT, R3.reuse, 0x2, PT ;  /* 0x000000020300780c */ /* 0x040fe20003f25270 */
[----:B------:R-:W-:Y:S02]  /*2030*/  USEL UR7, URZ, 0x1, UP0 ;  /* 0x000000013f077887 */ /* 0x000fe40008000000 */
[----:B------:R-:W-:Y:S01]  /*2040*/  USEL UR6, UR6, URZ, UP0 ;  /* 0x0000003f06067287 */ /* 0x000fe20008000000 */
[----:B------:R-:W-:-:S03]  /*2050*/  SEL R3, R3, RZ, P1 ;  /* 0x000000ff03037207 */ /* 0x000fc60000800000 */
[----:B------:R-:W-:Y:S01]  /*2060*/  LOP3.LUT R7, R7, UR7, RZ, 0x3c, !PT ;  /* 0x0000000707077c12 */ /* 0x000fe2000f8e3cff */
[----:B------:R-:W-:Y:S07]  /*2070*/  @P2 BRA `(.L_x_29) ;  /* 0xfffffff8006c2947 */ /* 0x000fee000383ffff */
.L_x_22:
[----:B------:R-:W2:Y:S02]  /*2080*/  LDC R0, c[0x0][0x28c] ;  /* 0x0000a300ff007b82 */ /* 0x000ea40000000800 */
[----:B--2---:R-:W-:-:S13]  /*2090*/  ISETP.GE.AND P1, PT, R0, 0x1, PT ;  /* 0x000000010000780c */ /* 0x004fda0003f26270 */
[----:B------:R-:W-:Y:S05]  /*20a0*/  @!P1 BRA `(.L_x_30) ;  /* 0x0000000000409947 */ /* 0x000fea0003800000 */
[----:B------:R-:W-:Y:S05]  /*20b0*/  @!P0 BRA `(.L_x_31) ;  /* 0x0000000000048947 */ /* 0x000fea0003800000 */
[----:B------:R-:W-:Y:S01]  /*20c0*/  BPT.TRAP 0x1 ;  /* 0x000000040000795c */ /* 0x000fe20000300000 */
.L_x_31:
[----:B------:R-:W-:Y:S01]  /*20d0*/  ISETP.NE.AND P0, PT, R22, RZ, PT ;  /* 0x000000ff1600720c */ /* 0x000fe20003f05270 */
[----:B------:R-:W-:-:S12]  /*20e0*/  UISETP.LT.AND UP1, UPT, UR40, 0x1, UPT ;  /* 0x000000012800788c */ /* 0x000fd8000bf21270 */
[----:B------:R-:W-:-:S05]  /*20f0*/  VOTEU.ANY UP0, P0 ;  /* 0x00000000003f7886 */ /* 0x000fca0000000100 */
[----:B------:R-:W-:-:S04]  /*2100*/  @UP0 USEL UR4, UR40, 0x1, UP1 ;  /* 0x0000000128040887 */ /* 0x000fc80008800000 */
[----:B------:R-:W-:-:S06]  /*2110*/  @UP0 UIADD3 UR4, UR39, UR40, -UR4 ;  /* 0x0000002827040290 */ /* 0x000fcc000fffe804 */
[----:B------:R-:W-:-:S04]  /*2120*/  IMAD.U32 R0, RZ, RZ, UR4 ;  /* 0x00000004ff007e24 */ /* 0x000fc8000f8e00ff */
[----:B------:R-:W-:-:S05]  /*2130*/  @P0 IMAD.SHL.U32 R0, R0, 0x8, RZ ;  /* 0x0000000800000824 */ /* 0x000fca00078e00ff */
[----:B------:R-:W-:-:S04]  /*2140*/  @P0 LOP3.LUT R0, R0, 0x8, RZ, 0xc0, !PT ;  /* 0x0000000800000812 */ /* 0x000fc800078ec0ff */
[----:B------:R-:W-:-:S04]  /*2150*/  @P0 IADD3 R3, R6, 0x10, R0 ;  /* 0x0000001006030810 */ /* 0x000fc80007ffe000 */
[----:B------:R-:W-:-:S04]  /*2160*/  @P0 PRMT R3, R152, 0x654, R3 ;  /* 0x0000065498030816 */ /* 0x000fc80000000003 */
[----:B------:R2:W-:Y:S01]  /*2170*/  @P0 SYNCS.ARRIVE.TRANS64.RED.A1T0 RZ, [R3+URZ], RZ ;  /* 0x000000ff03ff09a7 */ /* 0x0005e2000810043f */
[----:B------:R-:W-:-:S13]  /*2180*/  ISETP.GT.U32.AND P0, PT, R19, 0x1, PT ;  /* 0x000000011300780c */ /* 0x000fda0003f04070 */
[----:B--2---:R-:W-:Y:S05]  /*2190*/  @P0 BRA `(.L_x_30) ;  /* 0x0000000000040947 */ /* 0x004fea0003800000 */
[----:B------:R-:W-:Y:S01]  /*21a0*/  BPT.TRAP 0x1 ;  /* 0x000000040000795c */ /* 0x000fe20000300000 */
.L_x_30:
[----:B------:R-:W2:Y:S01]  /*21b0*/  LDC R6, c[0x0][0x288] ;  /* 0x0000a200ff067b82 */ /* 0x000ea20000000800 */
[--C-:B------:R-:W-:Y:S01]  /*21c0*/  SHF.R.U32.HI R0, RZ, 0x2, R18.reuse ;  /* 0x00000002ff007819 */ /* 0x100fe20000011612 */
[----:B------:R-:W-:Y:S01]  /*21d0*/  UIADD3 UR39, UR40, UR39, URZ ;  /* 0x0000002728277290 */ /* 0x000fe2000fffe03f */
[----:B01----:R-:W-:Y:S01]  /*21e0*/  SHF.R.U32.HI R5, RZ, 0x7, R18 ;  /* 0x00000007ff057819 */ /* 0x003fe20000011612 */
[----:B------:R-:W-:Y:S01]  /*21f0*/  ULDC UR8, c[0x0][0x284] ;  /* 0x0000a10000087ab9 */ /* 0x000fe20000000800 */
[----:B------:R-:W-:Y:S01]  /*2200*/  LOP3.LUT R4, R18, 0x60, RZ, 0xc0, !PT ;  /* 0x0000006012047812 */ /* 0x000fe200078ec0ff */
[----:B------:R-:W-:Y:S01]  /*2210*/  USHF.R.U32.HI UR4, URZ, 0x1, UR39 ;  /* 0x000000013f047899 */ /* 0x000fe20008011627 */
[----:B------:R-:W-:Y:S01]  /*2220*/  LOP3.LUT R3, R0, 0x7, RZ, 0xc0, !PT ;  /* 0x0000000700037812 */ /* 0x000fe200078ec0ff */
[----:B------:R-:W-:Y:S01]  /*2230*/  UISETP.GT.U32.AND UP1, UPT, UR39, 0x1, UPT ;  /* 0x000000012700788c */ /* 0x000fe2000bf24070 */
[----:B------:R-:W-:Y:S01]  /*2240*/  LOP3.LUT R0, R5, 0x1, RZ, 0xc0, !PT ;  /* 0x0000000105007812 */ /* 0x000fe200078ec0ff */
[----:B------:R-:W-:Y:S01]  /*2250*/  ULOP3.LUT UR4, UR4, 0x1, URZ, 0xc0, !UPT ;  /* 0x0000000104047892 */ /* 0x000fe2000f8ec03f */
[----:B------:R-:W-:Y:S01]  /*2260*/  SHF.R.U32.HI R10, RZ, 0x1, R4 ;  /* 0x00000001ff0a7819 */ /* 0x000fe20000011604 */
[----:B------:R-:W-:Y:S01]  /*2270*/  IMAD.SHL.U32 R4, R18, 0x2, RZ ;  /* 0x0000000212047824 */ /* 0x000fe200078e00ff */
[----:B------:R-:W-:Y:S01]  /*2280*/  SHF.R.S32.HI R21, RZ, 0x1f, R23 ;  /* 0x0000001fff157819 */ /* 0x000fe20000011417 */
[----:B------:R-:W-:Y:S01]  /*2290*/  IMAD.SHL.U32 R8, R0, 0x40, RZ ;  /* 0x0000004000087824 */ /* 0x000fe200078e00ff */
[--C-:B------:R-:W-:Y:S01]  /*22a0*/  IADD3 R5, RZ, -R10, -R3.reuse ;  /* 0x8000000aff057210 */ /* 0x100fe20007ffe803 */
[----:B------:R-:W-:Y:S01]  /*22b0*/  UISETP.NE.U32.AND UP0, UPT, UR4, 0x1, UPT ;  /* 0x000000010400788c */ /* 0x000fe2000bf05070 */
[----:B------:R-:W-:Y:S01]  /*22c0*/  LOP3.LUT R4, R4, 0x6, RZ, 0xc0, !PT ;  /* 0x0000000604047812 */ /* 0x000fe200078ec0ff */
[----:B------:R-:W-:Y:S01]  /*22d0*/  ULDC.64 UR6, c[0x0][0x5d0] ;  /* 0x0001740000067ab9 */ /* 0x000fe20000000a00 */
[----:B------:R-:W-:Y:S01]  /*22e0*/  LOP3.LUT R3, R8, 0x40, R3, 0xe2, !PT ;  /* 0x0000004008037812 */ /* 0x000fe200078ee203 */
[----:B------:R-:W-:Y:S01]  /*22f0*/  IMAD R11, R0, -0x40, R5 ;  /* 0xffffffc0000b7824 */ /* 0x000fe200078e0205 */
[----:B------:R-:W-:Y:S01]  /*2300*/  LOP3.LUT R0, R18, 0x3, RZ, 0xc0, !PT ;  /* 0x0000000312007812 */ /* 0x000fe200078ec0ff */
[----:B------:R-:W-:Y:S01]  /*2310*/  UISETP.LT.U32.AND UP1, UPT, UR40, 0x2, UP1 ;  /* 0x000000022800788c */ /* 0x000fe20008f21070 */
[----:B------:R-:W-:Y:S01]  /*2320*/  PRMT R8, R4, 0x6540, R153 ;  /* 0x0000654004087816 */ /* 0x000fe20000000099 */
[----:B------:R-:W-:Y:S01]  /*2330*/  IMAD.SHL.U32 R153, R153, 0x100, RZ ;  /* 0x0000010099997824 */ /* 0x000fe200078e00ff */
[----:B------:R-:W-:Y:S01]  /*2340*/  UISETP.GT.U32.AND UP0, UPT, UR40, 0x1, !UP0 ;  /* 0x000000012800788c */ /* 0x000fe2000c704070 */
[----:B--2---:R-:W-:Y:S01]  /*2350*/  IMAD R12, R0, -0x2, R6 ;  /* 0xfffffffe000c7824 */ /* 0x004fe200078e0206 */
[----:B------:R-:W-:Y:S01]  /*2360*/  SHF.R.S32.HI R9, RZ, 0x1f, R8 ;  /* 0x0000001fff097819 */ /* 0x000fe20000011408 */
[C---:B------:R-:W-:Y:S01]  /*2370*/  IMAD.SHL.U32 R0, R154.reuse, 0x80, RZ ;  /* 0x000000809a007824 */ /* 0x040fe200078e00ff */
[----:B------:R-:W-:Y:S01]  /*2380*/  ISETP.GE.AND P0, PT, R153, R6, PT ;  /* 0x000000069900720c */ /* 0x000fe20003f06270 */
[----:B------:R-:W-:Y:S01]  /*2390*/  IMAD R4, R21, UR6, RZ ;  /* 0x0000000615047c24 */ /* 0x000fe2000f8e02ff */
[----:B------:R-:W-:Y:S01]  /*23a0*/  USEL UR5, URZ, 0x1, !UP1 ;  /* 0x000000013f057887 */ /* 0x000fe2000c800000 */
[----:B------:R-:W-:Y:S01]  /*23b0*/  IMAD.WIDE R6, R154, 0x80, RZ ;  /* 0x000000809a067825 */ /* 0x000fe200078e02ff */
[C---:B------:R-:W-:Y:S01]  /*23c0*/  ISETP.GE.OR P0, PT, R0.reuse, UR8, P0 ;  /* 0x0000000800007c0c */ /* 0x040fe20008706670 */
[----:B------:R-:W-:Y:S01]  /*23d0*/  USEL UR4, URZ, 0x1, !UP0 ;  /* 0x000000013f047887 */ /* 0x000fe2000c000000 */
[----:B------:R-:W-:Y:S01]  /*23e0*/  IADD3 R0, -R0, UR8, R11 ;  /* 0x0000000800007c10 */ /* 0x000fe2000fffe10b */
[C---:B------:R-:W-:Y:S01]  /*23f0*/  IMAD R13, R23.reuse, UR7, R4 ;  /* 0x00000007170d7c24 */ /* 0x040fe2000f8e0204 */
[----:B------:R-:W-:Y:S01]  /*2400*/  ULOP3.LUT UR39, UR39, 0x1, URZ, 0xc0, !UPT ;  /* 0x0000000127277892 */ /* 0x000fe2000f8ec03f */
[----:B------:R-:W-:Y:S01]  /*2410*/  IMAD.WIDE.U32 R4, R23, UR6, R8 ;  /* 0x0000000617047c25 */ /* 0x000fe2000f8e0008 */
[----:B------:R-:W-:Y:S01]  /*2420*/  ULOP3.LUT UR38, UR4, UR38, UR5, 0x96, !UPT ;  /* 0x0000002604267292 */ /* 0x000fe2000f8e9605 */
[----:B------:R-:W-:-:S02]  /*2430*/  LOP3.LUT R169, R6, R3, R10, 0xfe, !PT ;  /* 0x0000000306a97212 */ /* 0x000fc400078efe0a */
[----:B------:R-:W-:Y:S02]  /*2440*/  IMAD.IADD R5, R5, 0x1, R13 ;  /* 0x0000000105057824 */ /* 0x000fe400078e020d */
[----:B------:R-:W-:Y:S02]  /*2450*/  IMAD.IADD R3, R12, 0x1, -R153 ;  /* 0x000000010c037824 */ /* 0x000fe400078e0a99 */
[----:B------:R-:W-:Y:S01]  /*2460*/  IMAD.MOV.U32 R154, RZ, RZ, -0x1 ;  /* 0xffffffffff9a7424 */ /* 0x000fe200078e00ff */
[----:B------:R-:W-:Y:S06]  /*2470*/  @P0 BRA `(.L_x_32) ;  /* 0x0000006000d40947 */ /* 0x000fec0003800000 */
[----:B------:R-:W0:Y:S01]  /*2480*/  LDC.64 R10, c[0x0][0x5c8] ;  /* 0x00017200ff0a7b82 */ /* 0x000e220000000a00 */
[----:B-----5:R-:W-:Y:S01]  /*2490*/  FSETP.NEU.AND P1, PT, R156, RZ, PT ;  /* 0x000000ff9c00720b */ /* 0x020fe20003f2d000 */
[----:B------:R-:W-:Y:S01]  /*24a0*/  BSSY B0, `(.L_x_32) ;  /* 0x0000632000007945 */ /* 0x000fe20003800000 */
[----:B------:R-:W-:-:S04]  /*24b0*/  ISETP.GT.AND P0, PT, R3, RZ, PT ;  /* 0x000000ff0300720c */ /* 0x000fc80003f04270 */
[----:B------:R-:W-:Y:S01]  /*24c0*/  ISETP.GT.AND P4, PT, R0, RZ, P0 ;  /* 0x000000ff0000720c */ /* 0x000fe20000784270 */
[-C--:B0-----:R-:W-:Y:S02]  /*24d0*/  IMAD R12, R7, R10.reuse, RZ ;  /* 0x0000000a070c7224 */ /* 0x081fe400078e02ff */
[----:B------:R-:W-:-:S04]  /*24e0*/  IMAD.WIDE.U32 R162, R169, R10, R4 ;  /* 0x0000000aa9a27225 */ /* 0x000fc800078e0004 */
[----:B------:R-:W-:-:S04]  /*24f0*/  IMAD R5, R169, R11, R12 ;  /* 0x0000000ba9057224 */ /* 0x000fc800078e020c */
[----:B------:R-:W-:Y:S01]  /*2500*/  IMAD.IADD R171, R163, 0x1, R5 ;  /* 0x00000001a3ab7824 */ /* 0x000fe200078e0205 */
[----:B------:R-:W-:Y:S06]  /*2510*/  @!P1 BRA `(.L_x_33) ;  /* 0x0000004400909947 */ /* 0x000fec0003800000 */
[----:B------:R-:W0:Y:S01]  /*2520*/  LDC.64 R14, c[0x0][0x5b8] ;  /* 0x00016e00ff0e7b82 */ /* 0x000e220000000a00 */
[----:B------:R-:W-:-:S07]  /*2530*/  ULDC.64 UR4, c[0x0][0x5c0] ;  /* 0x0001700000047ab9 */ /* 0x000fce0000000a00 */
[----:B------:R-:W1:Y:S08]  /*2540*/  LDC.64 R166, c[0x0][0x5b0] ;  /* 0x00016c00ffa67b82 */ /* 0x000e700000000a00 */
[----:B------:R-:W2:Y:S01]  /*2550*/  LDC.64 R12, c[0x0][0x5a8] ;  /* 0x00016a00ff0c7b82 */ /* 0x000ea20000000a00 */
[-C--:B0-----:R-:W-:Y:S02]  /*2560*/  IMAD R4, R21, R14.reuse, RZ ;  /* 0x0000000e15047224 */ /* 0x081fe400078e02ff */
[----:B------:R-:W-:-:S04]  /*2570*/  IMAD.WIDE.U32 R20, R23, R14, R8 ;  /* 0x0000000e17147225 */ /* 0x000fc800078e0008 */
[----:B------:R-:W-:Y:S02]  /*2580*/  IMAD R163, R23, R15, R4 ;  /* 0x0000000f17a37224 */ /* 0x000fe400078e0204 */
[-C--:B-1----:R-:W-:Y:S02]  /*2590*/  IMAD R6, R7, R166.reuse, RZ ;  /* 0x000000a607067224 */ /* 0x082fe400078e02ff */
[----:B------:R-:W-:Y:S02]  /*25a0*/  IMAD.IADD R21, R21, 0x1, R163 ;  /* 0x0000000115157824 */ /* 0x000fe400078e02a3 */
[C---:B------:R-:W-:Y:S02]  /*25b0*/  IMAD R165, R169.reuse, R167, R6 ;  /* 0x000000a7a9a57224 */ /* 0x040fe400078e0206 */
[----:B------:R-:W-:-:S04]  /*25c0*/  IMAD.WIDE.U32 R4, R169, R166, R20 ;  /* 0x000000a6a9047225 */ /* 0x000fc800078e0014 */
[----:B------:R-:W-:Y:S01]  /*25d0*/  IMAD.IADD R5, R5, 0x1, R165 ;  /* 0x0000000105057824 */ /* 0x000fe200078e02a5 */
[----:B--2---:R-:W-:-:S04]  /*25e0*/  LEA R6, P1, R4, R12, 0x2 ;  /* 0x0000000c04067211 */ /* 0x004fc800078210ff */
[----:B------:R-:W-:-:S05]  /*25f0*/  LEA.HI.X R7, R4, R13, R5, 0x2, P1 ;  /* 0x0000000d04077211 */ /* 0x000fca00008f1405 */
[----:B------:R0:W2:Y:S01]  /*2600*/  @P4 LDG.E.LTC128B R15, desc[UR36][R6.64] ;  /* 0x00000024060f4981 */ /* 0x0000a2000c1e1920 */
[----:B------:R-:W-:Y:S01]  /*2610*/  IMAD.WIDE.U32 R4, R169, R166, R8 ;  /* 0x000000a6a9047225 */ /* 0x000fe200078e0008 */
[----:B------:R-:W-:Y:S01]  /*2620*/  SHF.L.U64.HI R161, R166, 0x3, R167 ;  /* 0x00000003a6a17819 */ /* 0x000fe200000102a7 */
[----:B------:R-:W-:Y:S01]  /*2630*/  BSSY B1, `(.L_x_34) ;  /* 0x0000016000017945 */ /* 0x000fe20003800000 */
[----:B------:R-:W-:Y:S01]  /*2640*/  ISETP.GT.AND P0, PT, R0, 0x8, P0 ;  /* 0x000000080000780c */ /* 0x000fe20000704270 */
[----:B------:R-:W-:Y:S02]  /*2650*/  IMAD.IADD R5, R165, 0x1, R5 ;  /* 0x00000001a5057824 */ /* 0x000fe400078e0205 */
[----:B------:R-:W-:Y:S02]  /*2660*/  IMAD.SHL.U32 R160, R166, 0x8, RZ ;  /* 0x00000008a6a07824 */ /* 0x000fe400078e00ff */
[----:B------:R-:W-:Y:S01]  /*2670*/  IMAD.WIDE.U32 R158, R23, R14, R4 ;  /* 0x0000000e179e7225 */ /* 0x000fe200078e0004 */
[----:B------:R-:W-:-:S03]  /*2680*/  LEA R4, P1, R162, UR4, 0x2 ;  /* 0x00000004a2047c11 */ /* 0x000fc6000f8210ff */
[----:B0-----:R-:W-:Y:S01]  /*2690*/  IMAD.IADD R7, R163, 0x1, R159 ;  /* 0x00000001a3077824 */ /* 0x001fe200078e029f */
[----:B------:R-:W-:Y:S01]  /*26a0*/  LEA.HI.X R5, R162, UR5, R171, 0x2, P1 ;  /* 0x00000005a2057c11 */ /* 0x000fe200088f14ab */
[----:B------:R-:W-:Y:S01]  /*26b0*/  IMAD.WIDE.U32 R160, R169, R166, R160 ;  /* 0x000000a6a9a07225 */ /* 0x000fe200078e00a0 */
[----:B------:R-:W-:Y:S02]  /*26c0*/  ISETP.GT.AND P1, PT, R3, 0x1, PT ;  /* 0x000000010300780c */ /* 0x000fe40003f24270 */
[----:B------:R-:W-:Y:S01]  /*26d0*/  LEA R6, P3, R158, R12, 0x2 ;  /* 0x0000000c9e067211 */ /* 0x000fe200078610ff */
[----:B------:R-:W-:-:S03]  /*26e0*/  IMAD.IADD R165, R165, 0x1, R161 ;  /* 0x00000001a5a57824 */ /* 0x000fc600078e02a1 */
[----:B------:R-:W-:Y:S01]  /*26f0*/  LEA.HI.X R7, R158, R13, R7, 0x2, P3 ;  /* 0x0000000d9e077211 */ /* 0x000fe200018f1407 */
[----:B--2---:R-:W-:-:S04]  /*2700*/  FMUL R153, R15, R156 ;  /* 0x0000009c0f997220 */ /* 0x004fc80000400000 */
[----:B------:R-:W-:Y:S01]  /*2710*/  FFMA R159, R24, R155, R153 ;  /* 0x0000009b189f7223 */ /* 0x000fe20000000099 */
[----:B------:R-:W-:-:S04]  /*2720*/  IADD3 R153, P2, R20, R160, RZ ;  /* 0x000000a014997210 */ /* 0x000fc80007f5e0ff */
[----:B------:R0:W-:Y:S01]  /*2730*/  @P4 STG.E desc[UR36][R4.64], R159 ;  /* 0x0000009f04004986 */ /* 0x0001e2000c101924 */
[----:B------:R-:W-:Y:S01]  /*2740*/  ISETP.GT.AND P4, PT, R0, RZ, P1 ;  /* 0x000000ff0000720c */ /* 0x000fe20000f84270 */
[----:B------:R-:W-:Y:S01]  /*2750*/  IMAD.X R158, R165, 0x1, R21, P2 ;  /* 0x00000001a59e7824 */ /* 0x000fe200010e0615 */
[----:B------:R-:W-:-:S11]  /*2760*/  LEA R20, P3, R153, R12, 0x2 ;  /* 0x0000000c99147211 */ /* 0x000fd600078610ff */
[----:B0-----:R-:W-:Y:S05]  /*2770*/  @!P4 BRA `(.L_x_35) ;  /* 0x000000000004c947 */ /* 0x001fea0003800000 */
[----:B------:R0:W5:Y:S02]  /*2780*/  LDG.E.LTC128B R15, desc[UR36][R6.64+0x4] ;  /* 0x00000424060f7981 */ /* 0x000164000c1e1920 */
.L_x_35:
[----:B------:R-:W-:Y:S05]  /*2790*/  BSYNC B1 ;  /* 0x0000000000017941 */ /* 0x000fea0003800000 */
.L_x_34:
[----:B-----5:R-:W-:Y:S01]  /*27a0*/  FMUL R24, R15, R156 ;  /* 0x0000009c0f187220 */ /* 0x020fe20000400000 */
[----:B------:R-:W-:-:S03]  /*27b0*/  LEA.HI.X R21, R153, R13, R158, 0x2, P3 ;  /* 0x0000000d99157211 */ /* 0x000fc600018f149e */
[----:B------:R-:W-:Y:S01]  /*27c0*/  FFMA R153, R25, R155, R24 ;  /* 0x0000009b19997223 */ /* 0x000fe20000000018 */
[----:B------:R-:W-:-:S04]  /*27d0*/  IMAD.MOV.U32 R25, RZ, RZ, R15 ;  /* 0x000000ffff197224 */ /* 0x000fc800078e000f */
[----:B------:R1:W-:Y:S04]  /*27e0*/  @P4 STG.E desc[UR36][R4.64+0x4], R153 ;  /* 0x0000049904004986 */ /* 0x0003e8000c101924 */
[----:B------:R-:W2:Y:S01]  /*27f0*/  @P0 LDG.E.LTC128B R25, desc[UR36][R20.64] ;  /* 0x0000002414190981 */ /* 0x000ea2000c1e1920 */
[----:B------:R-:W-:Y:S01]  /*2800*/  IADD3 R8, P2, R8, R160, RZ ;  /* 0x000000a008087210 */ /* 0x000fe20007f5e0ff */
[----:B------:R-:W-:Y:S01]  /*2810*/  BSSY B1, `(.L_x_36) ;  /* 0x0000010000017945 */ /* 0x000fe20003800000 */
[C---:B------:R-:W-:Y:S02]  /*2820*/  SHF.L.U64.HI R11, R10.reuse, 0x5, R11 ;  /* 0x000000050a0b7819 */ /* 0x040fe4000001020b */
[----:B------:R-:W-:Y:S01]  /*2830*/  LEA R10, P3, R10, R4, 0x5 ;  /* 0x000000040a0a7211 */ /* 0x000fe200078628ff */
[----:B------:R-:W-:Y:S01]  /*2840*/  IMAD.X R9, R9, 0x1, R165, P2 ;  /* 0x0000000109097824 */ /* 0x000fe200010e06a5 */
[----:B------:R-:W-:-:S02]  /*2850*/  ISETP.GT.AND P1, PT, R0, 0x8, P1 ;  /* 0x000000080000780c */ /* 0x000fc40000f24270 */
[----:B------:R-:W-:Y:S01]  /*2860*/  ISETP.GT.AND P2, PT, R3, 0x8, PT ;  /* 0x000000080300780c */ /* 0x000fe20003f44270 */
[----:B------:R-:W-:-:S04]  /*2870*/  IMAD.WIDE.U32 R14, R23, R14, R8 ;  /* 0x0000000e170e7225 */ /* 0x000fc800078e0008 */
[----:B------:R-:W-:Y:S01]  /*2880*/  IMAD.X R11, R11, 0x1, R5, P3 ;  /* 0x000000010b0b7824 */ /* 0x000fe200018e0605 */
[----:B------:R-:W-:Y:S01]  /*2890*/  LEA R8, P4, R14, R12, 0x2 ;  /* 0x0000000c0e087211 */ /* 0x000fe200078810ff */
[----:B------:R-:W-:Y:S02]  /*28a0*/  IMAD.IADD R15, R163, 0x1, R15 ;  /* 0x00000001a30f7824 */ /* 0x000fe400078e020f */
[----:B--2---:R-:W-:-:S04]  /*28b0*/  FMUL R9, R25, R156 ;  /* 0x0000009c19097220 */ /* 0x004fc80000400000 */
[----:B------:R-:W-:Y:S01]  /*28c0*/  FFMA R21, R26, R155, R9 ;  /* 0x0000009b1a157223 */ /* 0x000fe20000000009 */
[----:B------:R-:W-:-:S04]  /*28d0*/  LEA.HI.X R9, R14, R13, R15, 0x2, P4 ;  /* 0x0000000d0e097211 */ /* 0x000fc800020f140f */
[----:B------:R1:W-:Y:S01]  /*28e0*/  @P0 STG.E desc[UR36][R10.64], R21 ;  /* 0x000000150a000986 */ /* 0x0003e2000c101924 */
[----:B------:R-:W-:Y:S05]  /*28f0*/  @!P1 BRA `(.L_x_37) ;  /* 0x0000000000049947 */ /* 0x000fea0003800000 */
[----:B------:R2:W5:Y:S02]  /*2900*/  LDG.E.LTC128B R25, desc[UR36][R8.64+0x4] ;  /* 0x0000042408197981 */ /* 0x000564000c1e1920 */
.L_x_37:
[----:B------:R-:W-:Y:S05]  /*2910*/  BSYNC B1 ;  /* 0x0000000000017941 */ /* 0x000fea0003800000 */
.L_x_36:
[----:B-----5:R-:W-:Y:S01]  /*2920*/  FMUL R12, R25, R156 ;  /* 0x0000009c190c7220 */ /* 0x020fe20000400000 */
[----:B------:R-:W-:Y:S01]  /*2930*/  ISETP.GT.AND P3, PT, R0, RZ, P2 ;  /* 0x000000ff0000720c */ /* 0x000fe20001764270 */
[----:B------:R-:W-:Y:S01]  /*2940*/  BSSY B1, `(.L_x_38) ;  /* 0x0000006000017945 */ /* 0x000fe20003800000 */
[----:B------:R-:W-:Y:S01]  /*2950*/  ISETP.GT.AND P0, PT, R3, 0x9, PT ;  /* 0x000000090300780c */ /* 0x000fe20003f04270 */
[----:B------:R-:W-:-:S05]  /*2960*/  FFMA R27, R27, R155, R12 ;  /* 0x0000009b1b1b7223 */ /* 0x000fca000000000c */
[----:B------:R3:W-:Y:S05]  /*2970*/  @P1 STG.E desc[UR36][R10.64+0x4], R27 ;  /* 0x0000041b0a001986 */ /* 0x0007ea000c101924 */
[----:B------:R-:W-:Y:S05]  /*2980*/  @!P3 BRA `(.L_x_39) ;  /* 0x000000000004b947 */ /* 0x000fea0003800000 */
[----:B------:R4:W5:Y:S02]  /*2990*/  LDG.E.LTC128B R25, desc[UR36][R6.64+0x20] ;  /* 0x0000202406197981 */ /* 0x000964000c1e1920 */
.L_x_39:
[----:B------:R-:W-:Y:S05]  /*29a0*/  BSYNC B1 ;  /* 0x0000000000017941 */ /* 0x000fea0003800000 */
.L_x_38:
[----:B-----5:R-:W-:Y:S01]  /*29b0*/  FMUL R13, R25, R156 ;  /* 0x0000009c190d7220 */ /* 0x020fe20000400000 */
[----:B------:R-:W-:Y:S01]  /*29c0*/  ISETP.GT.AND P1, PT, R0, RZ, P0 ;  /* 0x000000ff0000720c */ /* 0x000fe20000724270 */
[----:B------:R-:W-:Y:S02]  /*29d0*/  BSSY B1, `(.L_x_40) ;  /* 0x0000005000017945 */ /* 0x000fe40003800000 */
[----:B------:R-:W-:-:S05]  /*29e0*/  FFMA R13, R28, R155, R13 ;  /* 0x0000009b1c0d7223 */ /* 0x000fca000000000d */
[----:B------:R0:W-:Y:S05]  /*29f0*/  @P3 STG.E desc[UR36][R4.64+0x20], R13 ;  /* 0x0000200d04003986 */ /* 0x0001ea000c101924 */
[----:B------:R-:W-:Y:S05]  /*2a00*/  @!P1 BRA `(.L_x_41) ;  /* 0x0000000000049947 */ /* 0x000fea0003800000 */
[----:B------:R0:W5:Y:S02]  /*2a10*/  LDG.E.LTC128B R25, desc[UR36][R6.64+0x24] ;  /* 0x0000242406197981 */ /* 0x000164000c1e1920 */
.L_x_41:
[----:B------:R-:W-:Y:S05]  /*2a20*/  BSYNC B1 ;  /* 0x0000000000017941 */ /* 0x000fea0003800000 */
.L_x_40:
[----:B-----5:R-:W-:Y:S01]  /*2a30*/  FMUL R12, R25, R156 ;  /* 0x0000009c190c7220 */ /* 0x020fe20000400000 */
[----:B------:R-:W-:Y:S01]  /*2a40*/  ISETP.GT.AND P2, PT, R0, 0x8, P2 ;  /* 0x000000080000780c */ /* 0x000fe20001744270 */
[----:B------:R-:W-:Y:S02]  /*2a50*/  BSSY B1, `(.L_x_42) ;  /* 0x0000005000017945 */ /* 0x000fe40003800000 */
[----:B------:R-:W-:-:S05]  /*2a60*/  FFMA R29, R29, R155, R12 ;  /* 0x0000009b1d1d7223 */ /* 0x000fca000000000c */
[----:B------:R0:W-:Y:S05]  /*2a70*/  @P1 STG.E desc[UR36][R4.64+0x24], R29 ;  /* 0x0000241d04001986 */ /* 0x0001ea000c101924 */
[----:B------:R-:W-:Y:S05]  /*2a80*/  @!P2 BRA `(.L_x_43) ;  /* 0x000000000004a947 */ /* 0x000fea0003800000 */
[----:B------:R0:W5:Y:S02]  /*2a90*/  LDG.E.LTC128B R25, desc[UR36][R8.64+0x20] ;  /* 0x0000202408197981 */ /* 0x000164000c1e1920 */
.L_x_43:
[----:B------:R-:W-:Y:S05]  /*2aa0*/  BSYNC B1 ;  /* 0x0000000000017941 */ /* 0x000fea0003800000 */
.L_x_42:
[----:B0----5:R-:W-:Y:S01]  /*2ab0*/  FMUL R13, R25, R156 ;  /* 0x0000009c190d7220 */ /* 0x021fe20000400000 */
[----:B------:R-:W-:Y:S01]  /*2ac0*/  ISETP.GT.AND P0, PT, R0, 0x8, P0 ;  /* 0x000000080000780c */ /* 0x000fe20000704270 */
[----:B------:R-:W-:Y:S01]  /*2ad0*/  BSSY B1, `(.L_x_44) ;  /* 0x0000006000017945 */ /* 0x000fe20003800000 */
[----:B------:R-:W-:Y:S01]  /*2ae0*/  ISETP.GT.AND P1, PT, R3, 0x10, PT ;  /* 0x000000100300780c */ /* 0x000fe20003f24270 */
[----:B------:R-:W-:-:S05]  /*2af0*/  FFMA R13, R30, R155, R13 ;  /* 0x0000009b1e0d7223 */ /* 0x000fca000000000d */
[----:B------:R0:W-:Y:S05]  /*2b00*/  @P2 STG.E desc[UR36][R10.64+0x20], R13 ;  /* 0x0000200d0a002986 */ /* 0x0001ea000c101924 */
[----:B------:R-:W-:Y:S05]  /*2b10*/  @!P0 BRA `(.L_x_45) ;  /* 0x0000000000048947 */ /* 0x000fea0003800000 */
[----:B------:R0:W5:Y:S02]  /*2b20*/  LDG.E.LTC128B R25, desc[UR36][R8.64+0x24] ;  /* 0x0000242408197981 */ /* 0x000164000c1e1920 */
.L_x_45:
[----:B------:R-:W-:Y:S05]  /*2b30*/  BSYNC B1 ;  /* 0x0000000000017941 */ /* 0x000fea0003800000 */
.L_x_44:
        /* <DEDUP_REMOVED lines=8> */
.L_x_47:
[----:B------:R-:W-:Y:S05]  /*2bc0*/  BSYNC B1 ;  /* 0x0000000000017941 */ /* 0x000fea0003800000 */
.L_x_46:
[----:B0----5:R-:W-:Y:S01]  /*2bd0*/  FMUL R13, R25, R156 ;  /* 0x0000009c190d7220 */ /* 0x021fe20000400000 */
[----:B------:R-:W-:Y:S01]  /*2be0*/  ISETP.GT.AND P0, PT, R0, RZ, P2 ;  /* 0x000000ff0000720c */ /* 0x000fe20001704270 */
[----:B------:R-:W-:Y:S02]  /*2bf0*/  BSSY B1, `(.L_x_48) ;  /* 0x0000005000017945 */ /* 0x000fe40003800000 */
[----:B------:R-:W-:-:S05]  /*2c00*/  FFMA R13, R32, R155, R13 ;  /* 0x0000009b200d7223 */ /* 0x000fca000000000d */
[----:B------:R0:W-:Y:S05]  /*2c10*/  @P3 STG.E desc[UR36][R4.64+0x40], R13 ;  /* 0x0000400d04003986 */ /* 0x0001ea000c101924 */
[----:B------:R-:W-:Y:S05]  /*2c20*/  @!P0 BRA `(.L_x_49) ;  /* 0x0000000000048947 */ /* 0x000fea0003800000 */
[----:B------:R0:W5:Y:S02]  /*2c30*/  LDG.E.LTC128B R25, desc[UR36][R6.64+0x44] ;  /* 0x0000442406197981 */ /* 0x000164000c1e1920 */
.L_x_49:
[----:B------:R-:W-:Y:S05]  /*2c40*/  BSYNC B1 ;  /* 0x0000000000017941 */ /* 0x000fea0003800000 */
.L_x_48:
[----:B-----5:R-:W-:Y:S01]  /*2c50*/  FMUL R12, R25, R156 ;  /* 0x0000009c190c7220 */ /* 0x020fe20000400000 */
[----:B------:R-:W-:Y:S01]  /*2c60*/  ISETP.GT.AND P1, PT, R0, 0x8, P1 ;  /* 0x000000080000780c */ /* 0x000fe20000f24270 */
[----:B------:R-:W-:Y:S02]  /*2c70*/  BSSY B1, `(.L_x_50) ;  /* 0x0000005000017945 */ /* 0x000fe40003800000 */
[----:B------:R-:W-:-:S05]  /*2c80*/  FFMA R33, R33, R155, R12 ;  /* 0x0000009b21217223 */ /* 0x000fca000000000c */
[----:B------:R0:W-:Y:S05]  /*2c90*/  @P0 STG.E desc[UR36][R4.64+0x44], R33 ;  /* 0x0000442104000986 */ /* 0x0001ea000c101924 */
[----:B------:R-:W-:Y:S05]  /*2ca0*/  @!P1 BRA `(.L_x_51) ;  /* 0x0000000000049947 */ /* 0x000fea0003800000 */
[----:B------:R0:W5:Y:S02]  /*2cb0*/  LDG.E.LTC128B R25, desc[UR36][R8.64+0x40] ;  /* 0x0000402408197981 */ /* 0x000164000c1e1920 */
.L_x_51:
[----:B------:R-:W-:Y:S05]  /*2cc0*/  BSYNC B1 ;  /* 0x0000000000017941 */ /* 0x000fea0003800000 */
.L_x_50:
        /* <DEDUP_REMOVED lines=8> */
.L_x_53:
[----:B------:R-:W-:Y:S05]  /*2d50*/  BSYNC B1 ;  /* 0x0000000000017941 */ /* 0x000fea0003800000 */
.L_x_52:
        /* <DEDUP_REMOVED lines=8> */
.L_x_55:
[----:B------:R-:W-:Y:S05]  /*2de0*/  BSYNC B1 ;  /* 0x0000000000017941 */ /* 0x000fea0003800000 */
.L_x_54:
[----:B0----5:R-:W-:Y:S01]  /*2df0*/  FMUL R13, R25, R156 ;  /* 0x0000009c190d7220 */ /* 0x021fe20000400000 */
[----:B------:R-:W-:Y:S01]  /*2e00*/  ISETP.GT.AND P2, PT, R0, RZ, P1 ;  /* 0x000000ff0000720c */ /* 0x000fe20000f44270 */
[----:B------:R-:W-:Y:S02]  /*2e10*/  BSSY B1, `(.L_x_56) ;  /* 0x0000005000017945 */ /* 0x000fe40003800000 */
[----:B------:R-:W-:-:S05]  /*2e20*/  FFMA R13, R36, R155, R13 ;  /* 0x0000009b240d7223 */ /* 0x000fca000000000d */
[----:B------:R0:W-:Y:S05]  /*2e30*/  @P3 STG.E desc[UR36][R4.64+0x60], R13 ;  /* 0x0000600d04003986 */ /* 0x0001ea000c101924 */
[----:B------:R-:W-:Y:S05]  /*2e40*/  @!P2 BRA `(.L_x_57) ;  /* 0x000000000004a947 */ /* 0x000fea0003800000 */
[----:B------:R0:W5:Y:S02]  /*2e50*/  LDG.E.LTC128B R25, desc[UR36][R6.64+0x64] ;  /* 0x0000642406197981 */ /* 0x000164000c1e1920 */
.L_x_57:
[----:B------:R-:W-:Y:S05]  /*2e60*/  BSYNC B1 ;  /* 0x0000000000017941 */ /* 0x000fea0003800000 */
.L_x_56:
[----:B-----5:R-:W-:Y:S01]  /*2e70*/  FMUL R12, R25, R156 ;  /* 0x0000009c190c7220 */ /* 0x020fe20000400000 */
[----:B------:R-:W-:Y:S01]  /*2e80*/  ISETP.GT.AND P0, PT, R0, 0x8, P0 ;  /* 0x000000080000780c */ /* 0x000fe20000704270 */
[----:B------:R-:W-:Y:S02]  /*2e90*/  BSSY B1, `(.L_x_58) ;  /* 0x0000005000017945 */ /* 0x000fe40003800000 */
[----:B------:R-:W-:-:S05]  /*2ea0*/  FFMA R37, R37, R155, R12 ;  /* 0x0000009b25257223 */ /* 0x000fca000000000c */
[----:B------:R0:W-:Y:S05]  /*2eb0*/  @P2 STG.E desc[UR36][R4.64+0x64], R37 ;  /* 0x0000642504002986 */ /* 0x0001ea000c101924 */
[----:B------:R-:W-:Y:S05]  /*2ec0*/  @!P0 BRA `(.L_x_59) ;  /* 0x0000000000048947 */ /* 0x000fea0003800000 */
[----:B------:R0:W5:Y:S02]  /*2ed0*/  LDG.E.LTC128B R25, desc[UR36][R8.64+0x60] ;  /* 0x0000602408197981 */ /* 0x000164000c1e1920 */
.L_x_59:
[----:B------:R-:W-:Y:S05]  /*2ee0*/  BSYNC B1 ;  /* 0x0000000000017941 */ /* 0x000fea0003800000 */
.L_x_58:
        /* <DEDUP_REMOVED lines=8> */
.L_x_61:
[----:B------:R-:W-:Y:S05]  /*2f70*/  BSYNC B1 ;  /* 0x0000000000017941 */ /* 0x000fea0003800000 */
.L_x_60:
        /* <DEDUP_REMOVED lines=8> */
.L_x_63:
[----:B------:R-:W-:Y:S05]  /*3000*/  BSYNC B1 ;  /* 0x0000000000017941 */ /* 0x000fea0003800000 */
.L_x_62:
[----:B0----5:R-:W-:Y:S01]  /*3010*/  FMUL R13, R25, R156 ;  /* 0x0000009c190d7220 */ /* 0x021fe20000400000 */
[----:B------:R-:W-:Y:S01]  /*3020*/  ISETP.GT.AND P1, PT, R0, RZ, P0 ;  /* 0x000000ff0000720c */ /* 0x000fe20000724270 */
[----:B------:R-:W-:Y:S02]  /*3030*/  BSSY B1, `(.L_x_64) ;  /* 0x0000005000017945 */ /* 0x000fe40003800000 */
[----:B------:R-:W-:-:S05]  /*3040*/  FFMA R13, R40, R155, R13 ;  /* 0x0000009b280d7223 */ /* 0x000fca000000000d */
[----:B------:R0:W-:Y:S05]  /*3050*/  @P3 STG.E desc[UR36][R4.64+0x80], R13 ;  /* 0x0000800d04003986 */ /* 0x0001ea000c101924 */
[----:B------:R-:W-:Y:S05]  /*3060*/  @!P1 BRA `(.L_x_65) ;  /* 0x0000000000049947 */ /* 0x000fea0003800000 */
[----:B------:R0:W5:Y:S02]  /*3070*/  LDG.E.LTC128B R25, desc[UR36][R6.64+0x84] ;  /* 0x0000842406197981 */ /* 0x000164000c1e1920 */
.L_x_65:
[----:B------:R-:W-:Y:S05]  /*3080*/  BSYNC B1 ;  /* 0x0000000000017941 */ /* 0x000fea0003800000 */
.L_x_64:
[----:B-----5:R-:W-:Y:S01]  /*3090*/  FMUL R12, R25, R156 ;  /* 0x0000009c190c7220 */ /* 0x020fe20000400000 */
[----:B------:R-:W-:Y:S01]  /*30a0*/  ISETP.GT.AND P2, PT, R0, 0x8, P2 ;  /* 0x000000080000780c */ /* 0x000fe20001744270 */
[----:B------:R-:W-:Y:S02]  /*30b0*/  BSSY B1, `(.L_x_66) ;  /* 0x0000005000017945 */ /* 0x000fe40003800000 */
[----:B------:R-:W-:-:S05]  /*30c0*/  FFMA R41, R41, R155, R12 ;  /* 0x0000009b29297223 */ /* 0x000fca000000000c */
[----:B------:R0:W-:Y:S05]  /*30d0*/  @P1 STG.E desc[UR36][R4.64+0x84], R41 ;  /* 0x0000842904001986 */ /* 0x0001ea000c101924 */
[----:B------:R-:W-:Y:S05]  /*30e0*/  @!P2 BRA `(.L_x_67) ;  /* 0x000000000004a947 */ /* 0x000fea0003800000 */
[----:B------:R0:W5:Y:S02]  /*30f0*/  LDG.E.LTC128B R25, desc[UR36][R8.64+0x80] ;  /* 0x0000802408197981 */ /* 0x000164000c1e1920 */
.L_x_67:
[----:B------:R-:W-:Y:S05]  /*3100*/  BSYNC B1 ;  /* 0x0000000000017941 */ /* 0x000fea0003800000 */
.L_x_66:
        /* <DEDUP_REMOVED lines=8> */
.L_x_69:
[----:B------:R-:W-:Y:S05]  /*3190*/  BSYNC B1 ;  /* 0x0000000000017941 */ /* 0x000fea0003800000 */
.L_x_68:
        /* <DEDUP_REMOVED lines=8> */
.L_x_71:
[----:B------:R-:W-:Y:S05]  /*3220*/  BSYNC B1 ;  /* 0x0000000000017941 */ /* 0x000fea0003800000 */
.L_x_70:
[----:B0----5:R-:W-:Y:S01]  /*3230*/  FMUL R13, R25, R156 ;  /* 0x0000009c190d7220 */ /* 0x021fe20000400000 */
[----:B------:R-:W-:Y:S01]  /*3240*/  ISETP.GT.AND P0, PT, R0, RZ, P2 ;  /* 0x000000ff0000720c */ /* 0x000fe20001704270 */
[----:B------:R-:W-:Y:S02]  /*3250*/  BSSY B1, `(.L_x_72) ;  /* 0x0000005000017945 */ /* 0x000fe40003800000 */
[----:B------:R-:W-:-:S05]  /*3260*/  FFMA R13, R44, R155, R13 ;  /* 0x0000009b2c0d7223 */ /* 0x000fca000000000d */
[----:B------:R0:W-:Y:S05]  /*3270*/  @P3 STG.E desc[UR36][R4.64+0xa0], R13 ;  /* 0x0000a00d04003986 */ /* 0x0001ea000c101924 */
[----:B------:R-:W-:Y:S05]  /*3280*/  @!P0 BRA `(.L_x_73) ;  /* 0x0000000000048947 */ /* 0x000fea0003800000 */
[----:B------:R0:W5:Y:S02]  /*3290*/  LDG.E.LTC128B R25, desc[UR36][R6.64+0xa4] ;  /* 0x0000a42406197981 */ /* 0x000164000c1e1920 */
.L_x_73:
[----:B------:R-:W-:Y:S05]  /*32a0*/  BSYNC B1 ;  /* 0x0000000000017941 */ /* 0x000fea0003800000 */
.L_x_72:
[----:B-----5:R-:W-:Y:S01]  /*32b0*/  FMUL R12, R25, R156 ;  /* 0x0000009c190c7220 */ /* 0x020fe20000400000 */
[----:B------:R-:W-:Y:S01]  /*32c0*/  ISETP.GT.AND P1, PT, R0, 0x8, P1 ;  /* 0x000000080000780c */ /* 0x000fe20000f24270 */
[----:B------:R-:W-:Y:S02]  /*32d0*/  BSSY B1, `(.L_x_74) ;  /* 0x0000005000017945 */ /* 0x000fe40003800000 */
[----:B------:R-:W-:-:S05]  /*32e0*/  FFMA R45, R45, R155, R12 ;  /* 0x0000009b2d2d7223 */ /* 0x000fca000000000c */
[----:B------:R0:W-:Y:S05]  /*32f0*/  @P0 STG.E desc[UR36][R4.64+0xa4], R45 ;  /* 0x0000a42d04000986 */ /* 0x0001ea000c101924 */
[----:B------:R-:W-:Y:S05]  /*3300*/  @!P1 BRA `(.L_x_75) ;  /* 0x0000000000049947 */ /* 0x000fea0003800000 */
[----:B------:R0:W5:Y:S02]  /*3310*/  LDG.E.LTC128B R25, desc[UR36][R8.64+0xa0] ;  /* 0x0000a02408197981 */ /* 0x000164000c1e1920 */
.L_x_75:
[----:B------:R-:W-:Y:S05]  /*3320*/  BSYNC B1 ;  /* 0x0000000000017941 */ /* 0x000fea0003800000 */
.L_x_74:
        /* <DEDUP_REMOVED lines=8> */
.L_x_77:
[----:B------:R-:W-:Y:S05]  /*33b0*/  BSYNC B1 ;  /* 0x0000000000017941 */ /* 0x000fea0003800000 */
.L_x_76:
        /* <DEDUP_REMOVED lines=8> */
.L_x_79:
[----:B------:R-:W-:Y:S05]  /*3440*/  BSYNC B1 ;  /* 0x0000000000017941 */ /* 0x000fea0003800000 */
.L_x_78:
[----:B0----5:R-:W-:Y:S01]  /*3450*/  FMUL R13, R25, R156 ;  /* 0x0000009c190d7220 */ /* 0x021fe20000400000 */
[----:B------:R-:W-:Y:S01]  /*3460*/  ISETP.GT.AND P2, PT, R0, RZ, P1 ;  /* 0x000000ff0000720c */ /* 0x000fe20000f44270 */
[----:B------:R-:W-:Y:S02]  /*3470*/  BSSY B1, `(.L_x_80) ;  /* 0x0000005000017945 */ /* 0x000fe40003800000 */
[----:B------:R-:W-:-:S05]  /*3480*/  FFMA R13, R48, R155, R13 ;  /* 0x0000009b300d7223 */ /* 0x000fca000000000d */
[----:B------:R0:W-:Y:S05]  /*3490*/  @P3 STG.E desc[UR36][R4.64+0xc0], R13 ;  /* 0x0000c00d04003986 */ /* 0x0001ea000c101924 */
[----:B------:R-:W-:Y:S05]  /*34a0*/  @!P2 BRA `(.L_x_81) ;  /* 0x000000000004a947 */ /* 0x000fea0003800000 */
[----:B------:R0:W5:Y:S02]  /*34b0*/  LDG.E.LTC128B R25, desc[UR36][R6.64+0xc4] ;  /* 0x0000c42406197981 */ /* 0x000164000c1e1920 */
.L_x_81:
[----:B------:R-:W-:Y:S05]  /*34c0*/  BSYNC B1 ;  /* 0x0000000000017941 */ /* 0x000fea0003800000 */
.L_x_80:
[----:B-----5:R-:W-:Y:S01]  /*34d0*/  FMUL R12, R25, R156 ;  /* 0x0000009c190c7220 */ /* 0x020fe20000400000 */
[----:B------:R-:W-:Y:S01]  /*34e0*/  ISETP.GT.AND P0, PT, R0, 0x8, P0 ;  /* 0x000000080000780c */ /* 0x000fe20000704270 */
[----:B------:R-:W-:Y:S02]  /*34f0*/  BSSY B1, `(.L_x_82) ;  /* 0x0000005000017945 */ /* 0x000fe40003800000 */
[----:B------:R-:W-:-:S05]  /*3500*/  FFMA R49, R49, R155, R12 ;  /* 0x0000009b31317223 */ /* 0x000fca000000000c */
[----:B------:R0:W-:Y:S05]  /*3510*/  @P2 STG.E desc[UR36][R4.64+0xc4], R49 ;  /* 0x0000c43104002986 */ /* 0x0001ea000c101924 */
[----:B------:R-:W-:Y:S05]  /*3520*/  @!P0 BRA `(.L_x_83) ;  /* 0x0000000000048947 */ /* 0x000fea0003800000 */
[----:B------:R0:W5:Y:S02]  /*3530*/  LDG.E.LTC128B R25, desc[UR36][R8.64+0xc0] ;  /* 0x0000c02408197981 */ /* 0x000164000c1e1920 */
.L_x_83:
[----:B------:R-:W-:Y:S05]  /*3540*/  BSYNC B1 ;  /* 0x0000000000017941 */ /* 0x000fea0003800000 */
.L_x_82:
        /* <DEDUP_REMOVED lines=8> */
.L_x_85:
[----:B------:R-:W-:Y:S05]  /*35d0*/  BSYNC B1 ;  /* 0x0000000000017941 */ /* 0x000fea0003800000 */
.L_x_84:
        /* <DEDUP_REMOVED lines=8> */
.L_x_87:
[----:B------:R-:W-:Y:S05]  /*3660*/  BSYNC B1 ;  /* 0x0000000000017941 */ /* 0x000fea0003800000 */
.L_x_86:
[----:B0----5:R-:W-:Y:S01]  /*3670*/  FMUL R13, R25, R156 ;  /* 0x0000009c190d7220 */ /* 0x021fe20000400000 */
[----:B------:R-:W-:Y:S01]  /*3680*/  ISETP.GT.AND P1, PT, R0, RZ, P0 ;  /* 0x000000ff0000720c */ /* 0x000fe20000724270 */
[----:B------:R-:W-:Y:S02]  /*3690*/  BSSY B1, `(.L_x_88) ;  /* 0x0000005000017945 */ /* 0x000fe40003800000 */
[----:B------:R-:W-:-:S05]  /*36a0*/  FFMA R13, R52, R155, R13 ;  /* 0x0000009b340d7223 */ /* 0x000fca000000000d */
[----:B------:R0:W-:Y:S05]  /*36b0*/  @P3 STG.E desc[UR36][R4.64+0xe0], R13 ;  /* 0x0000e00d04003986 */ /* 0x0001ea000c101924 */
[----:B------:R-:W-:Y:S05]  /*36c0*/  @!P1 BRA `(.L_x_89) ;  /* 0x0000000000049947 */ /* 0x000fea0003800000 */
[----:B------:R0:W5:Y:S02]  /*36d0*/  LDG.E.LTC128B R25, desc[UR36][R6.64+0xe4] ;  /* 0x0000e42406197981 */ /* 0x000164000c1e1920 */
.L_x_89:
[----:B------:R-:W-:Y:S05]  /*36e0*/  BSYNC B1 ;  /* 0x0000000000017941 */ /* 0x000fea0003800000 */
.L_x_88:
[----:B-----5:R-:W-:Y:S01]  /*36f0*/  FMUL R12, R25, R156 ;  /* 0x0000009c190c7220 */ /* 0x020fe20000400000 */
[----:B------:R-:W-:Y:S01]  /*3700*/  ISETP.GT.AND P2, PT, R0, 0x8, P2 ;  /* 0x000000080000780c */ /* 0x000fe20001744270 */
[----:B------:R-:W-:Y:S02]  /*3710*/  BSSY B1, `(.L_x_90) ;  /* 0x0000005000017945 */ /* 0x000fe40003800000 */
[----:B------:R-:W-:-:S05]  /*3720*/  FFMA R53, R53, R155, R12 ;  /* 0x0000009b35357223 */ /* 0x000fca000000000c */
[----:B------:R0:W-:Y:S05]  /*3730*/  @P1 STG.E desc[UR36][R4.64+0xe4], R53 ;  /* 0x0000e43504001986 */ /* 0x0001ea000c101924 */
[----:B------:R-:W-:Y:S05]  /*3740*/  @!P2 BRA `(.L_x_91) ;  /* 0x000000000004a947 */ /* 0x000fea0003800000 */
[----:B------:R0:W5:Y:S02]  /*3750*/  LDG.E.LTC128B R25, desc[UR36][R8.64+0xe0] ;  /* 0x0000e02408197981 */ /* 0x000164000c1e1920 */
.L_x_91:
[----:B------:R-:W-:Y:S05]  /*3760*/  BSYNC B1 ;  /* 0x0000000000017941 */ /* 0x000fea0003800000 */
.L_x_90:
        /* <DEDUP_REMOVED lines=8> */
.L_x_93:
[----:B------:R-:W-:Y:S05]  /*37f0*/  BSYNC B1 ;  /* 0x0000000000017941 */ /* 0x000fea0003800000 */
.L_x_92:
        /* <DEDUP_REMOVED lines=8> */
.L_x_95:
[----:B------:R-:W-:Y:S05]  /*3880*/  BSYNC B1 ;  /* 0x0000000000017941 */ /* 0x000fea0003800000 */
.L_x_94:
[----:B0----5:R-:W-:Y:S01]  /*3890*/  FMUL R13, R25, R156 ;  /* 0x0000009c190d7220 */ /* 0x021fe20000400000 */
[----:B------:R-:W-:Y:S01]  /*38a0*/  ISETP.GT.AND P0, PT, R0, RZ, P2 ;  /* 0x000000ff0000720c */ /* 0x000fe20001704270 */
[----:B------:R-:W-:Y:S02]  /*38b0*/  BSSY B1, `(.L_x_96) ;  /* 0x0000005000017945 */ /* 0x000fe40003800000 */
[----:B------:R-:W-:-:S05]  /*38c0*/  FFMA R13, R56, R155, R13 ;  /* 0x0000009b380d7223 */ /* 0x000fca000000000d */
[----:B------:R0:W-:Y:S05]  /*38d0*/  @P3 STG.E desc[UR36][R4.64+0x100], R13 ;  /* 0x0001000d04003986 */ /* 0x0001ea000c101924 */
[----:B------:R-:W-:Y:S05]  /*38e0*/  @!P0 BRA `(.L_x_97) ;  /* 0x0000000000048947 */ /* 0x000fea0003800000 */
[----:B------:R0:W5:Y:S02]  /*38f0*/  LDG.E.LTC128B R25, desc[UR36][R6.64+0x104] ;  /* 0x0001042406197981 */ /* 0x000164000c1e1920 */
.L_x_97:
[----:B------:R-:W-:Y:S05]  /*3900*/  BSYNC B1 ;  /* 0x0000000000017941 */ /* 0x000fea0003800000 */
.L_x_96:
[----:B-----5:R-:W-:Y:S01]  /*3910*/  FMUL R12, R25, R156 ;  /* 0x0000009c190c7220 */ /* 0x020fe20000400000 */
[----:B------:R-:W-:Y:S01]  /*3920*/  ISETP.GT.AND P1, PT, R0, 0x8, P1 ;  /* 0x000000080000780c */ /* 0x000fe20000f24270 */
[----:B------:R-:W-:Y:S02]  /*3930*/  BSSY B1, `(.L_x_98) ;  /* 0x0000005000017945 */ /* 0x000fe40003800000 */
[----:B------:R-:W-:-:S05]  /*3940*/  FFMA R57, R57, R155, R12 ;  /* 0x0000009b39397223 */ /* 0x000fca000000000c */
[----:B------:R0:W-:Y:S05]  /*3950*/  @P0 STG.E desc[UR36][R4.64+0x104], R57 ;  /* 0x0001043904000986 */ /* 0x0001ea000c101924 */
[----:B------:R-:W-:Y:S05]  /*3960*/  @!P1 BRA `(.L_x_99) ;  /* 0x0000000000049947 */ /* 0x000fea0003800000 */
[----:B------:R0:W5:Y:S02]  /*3970*/  LDG.E.LTC128B R25, desc[UR36][R8.64+0x100] ;  /* 0x0001002408197981 */ /* 0x000164000c1e1920 */
.L_x_99:
[----:B------:R-:W-:Y:S05]  /*3980*/  BSYNC B1 ;  /* 0x0000000000017941 */ /* 0x000fea0003800000 */
.L_x_98:
        /* <DEDUP_REMOVED lines=8> */
.L_x_101:
[----:B------:R-:W-:Y:S05]  /*3a10*/  BSYNC B1 ;  /* 0x0000000000017941 */ /* 0x000fea0003800000 */
.L_x_100:
        /* <DEDUP_REMOVED lines=8> */
.L_x_103:
[----:B------:R-:W-:Y:S05]  /*3aa0*/  BSYNC B1 ;  /* 0x0000000000017941 */ /* 0x000fea0003800000 */
.L_x_102:
[----:B0----5:R-:W-:Y:S01]  /*3ab0*/  FMUL R13, R25, R156 ;  /* 0x0000009c190d7220 */ /* 0x021fe20000400000 */
[----:B------:R-:W-:Y:S01]  /*3ac0*/  ISETP.GT.AND P2, PT, R0, RZ, P1 ;  /* 0x000000ff0000720c */ /* 0x000fe20000f44270 */
[----:B------:R-:W-:Y:S02]  /*3ad0*/  BSSY B1, `(.L_x_104) ;  /* 0x0000005000017945 */ /* 0x000fe40003800000 */
[----:B------:R-:W-:-:S05]  /*3ae0*/  FFMA R13, R60, R155, R13 ;  /* 0x0000009b3c0d7223 */ /* 0x000fca000000000d */
[----:B------:R0:W-:Y:S05]  /*3af0*/  @P3 STG.E desc[UR36][R4.64+0x120], R13 ;  /* 0x0001200d04003986 */ /* 0x0001ea000c101924 */
[----:B------:R-:W-:Y:S05]  /*3b00*/  @!P2 BRA `(.L_x_105) ;  /* 0x000000000004a947 */ /* 0x000fea0003800000 */
[----:B------:R0:W5:Y:S02]  /*3b10*/  LDG.E.LTC128B R25, desc[UR36][R6.64+0x124] ;  /* 0x0001242406197981 */ /* 0x000164000c1e1920 */
.L_x_105:
[----:B------:R-:W-:Y:S05]  /*3b20*/  BSYNC B1 ;  /* 0x0000000000017941 */ /* 0x000fea0003800000 */
.L_x_104:
[----:B-----5:R-:W-:Y:S01]  /*3b30*/  FMUL R12, R25, R156 ;  /* 0x0000009c190c7220 */ /* 0x020fe20000400000 */
[----:B------:R-:W-:Y:S01]  /*3b40*/  ISETP.GT.AND P0, PT, R0, 0x8, P0 ;  /* 0x000000080000780c */ /* 0x000fe20000704270 */
[----:B------:R-:W-:Y:S02]  /*3b50*/  BSSY B1, `(.L_x_106) ;  /* 0x0000005000017945 */ /* 0x000fe40003800000 */
[----:B------:R-:W-:-:S05]  /*3b60*/  FFMA R61, R61, R155, R12 ;  /* 0x0000009b3d3d7223 */ /* 0x000fca000000000c */
[----:B------:R0:W-:Y:S05]  /*3b70*/  @P2 STG.E desc[UR36][R4.64+0x124], R61 ;  /* 0x0001243d04002986 */ /* 0x0001ea000c101924 */
[----:B------:R-:W-:Y:S05]  /*3b80*/  @!P0 BRA `(.L_x_107) ;  /* 0x0000000000048947 */ /* 0x000fea0003800000 */
[----:B------:R0:W5:Y:S02]  /*3b90*/  LDG.E.LTC128B R25, desc[UR36][R8.64+0x120] ;  /* 0x0001202408197981 */ /* 0x000164000c1e1920 */
.L_x_107:
[----:B------:R-:W-:Y:S05]  /*3ba0*/  BSYNC B1 ;  /* 0x0000000000017941 */ /* 0x000fea0003800000 */
.L_x_106:
        /* <DEDUP_REMOVED lines=8> */
.L_x_109:
[----:B------:R-:W-:Y:S05]  /*3c30*/  BSYNC B1 ;  /* 0x0000000000017941 */ /* 0x000fea0003800000 */
.L_x_108:
        /* <DEDUP_REMOVED lines=8> */
.L_x_111:
[----:B------:R-:W-:Y:S05]  /*3cc0*/  BSYNC B1 ;  /* 0x0000000000017941 */ /* 0x000fea0003800000 */
.L_x_110:
[----:B0----5:R-:W-:Y:S01]  /*3cd0*/  FMUL R13, R25, R156 ;  /* 0x0000009c190d7220 */ /* 0x021fe20000400000 */
[----:B------:R-:W-:Y:S01]  /*3ce0*/  ISETP.GT.AND P1, PT, R0, RZ, P0 ;  /* 0x000000ff0000720c */ /* 0x000fe20000724270 */
[----:B------:R-:W-:Y:S02]  /*3cf0*/  BSSY B1, `(.L_x_112) ;  /* 0x0000005000017945 */ /* 0x000fe40003800000 */
[----:B------:R-:W-:-:S05]  /*3d00*/  FFMA R13, R64, R155, R13 ;  /* 0x0000009b400d7223 */ /* 0x000fca000000000d */
[----:B------:R0:W-:Y:S05]  /*3d10*/  @P3 STG.E desc[UR36][R4.64+0x140], R13 ;  /* 0x0001400d04003986 */ /* 0x0001ea000c101924 */
[----:B------:R-:W-:Y:S05]  /*3d20*/  @!P1 BRA `(.L_x_113) ;  /* 0x0000000000049947 */ /* 0x000fea0003800000 */
[----:B------:R0:W5:Y:S02]  /*3d30*/  LDG.E.LTC128B R25, desc[UR36][R6.64+0x144] ;  /* 0x0001442406197981 */ /* 0x000164000c1e1920 */
.L_x_113:
[----:B------:R-:W-:Y:S05]  /*3d40*/  BSYNC B1 ;  /* 0x0000000000017941 */ /* 0x000fea0003800000 */
.L_x_112:
[----:B-----5:R-:W-:Y:S01]  /*3d50*/  FMUL R12, R25, R156 ;  /* 0x0000009c190c7220 */ /* 0x020fe20000400000 */
[----:B------:R-:W-:Y:S01]  /*3d60*/  ISETP.GT.AND P2, PT, R0, 0x8, P2 ;  /* 0x000000080000780c */ /* 0x000fe20001744270 */
[----:B------:R-:W-:Y:S02]  /*3d70*/  BSSY B1, `(.L_x_114) ;  /* 0x0000005000017945 */ /* 0x000fe40003800000 */
[----:B------:R-:W-:-:S05]  /*3d80*/  FFMA R65, R65, R155, R12 ;  /* 0x0000009b41417223 */ /* 0x000fca000000000c */
[----:B------:R0:W-:Y:S05]  /*3d90*/  @P1 STG.E desc[UR36][R4.64+0x144], R65 ;  /* 0x0001444104001986 */ /* 0x0001ea000c101924 */
[----:B------:R-:W-:Y:S05]  /*3da0*/  @!P2 BRA `(.L_x_115) ;  /* 0x000000000004a947 */ /* 0x000fea0003800000 */
[----:B------:R0:W5:Y:S02]  /*3db0*/  LDG.E.LTC128B R25, desc[UR36][R8.64+0x140] ;  /* 0x0001402408197981 */ /* 0x000164000c1e1920 */
.L_x_115:
[----:B------:R-:W-:Y:S05]  /*3dc0*/  BSYNC B1 ;  /* 0x0000000000017941 */ /* 0x000fea0003800000 */
.L_x_114:
        /* <DEDUP_REMOVED lines=8> */
.L_x_117:
[----:B------:R-:W-:Y:S05]  /*3e50*/  BSYNC B1 ;  /* 0x0000000000017941 */ /* 0x000fea0003800000 */
.L_x_116:
        /* <DEDUP_REMOVED lines=8> */
.L_x_119:
[----:B------:R-:W-:Y:S05]  /*3ee0*/  BSYNC B1 ;  /* 0x0000000000017941 */ /* 0x000fea0003800000 */
.L_x_118:
[----:B0----5:R-:W-:Y:S01]  /*3ef0*/  FMUL R13, R25, R156 ;  /* 0x0000009c190d7220 */ /* 0x021fe20000400000 */
[----:B------:R-:W-:Y:S01]  /*3f00*/  ISETP.GT.AND P0, PT, R0, RZ, P2 ;  /* 0x000000ff0000720c */ /* 0x000fe20001704270 */
[----:B------:R-:W-:Y:S02]  /*3f10*/  BSSY B1, `(.L_x_120) ;  /* 0x0000005000017945 */ /* 0x000fe40003800000 */
[----:B------:R-:W-:-:S05]  /*3f20*/  FFMA R13, R68, R155, R13 ;  /* 0x0000009b440d7223 */ /* 0x000fca000000000d */
[----:B------:R0:W-:Y:S05]  /*3f30*/  @P3 STG.E desc[UR36][R4.64+0x160], R13 ;  /* 0x0001600d04003986 */ /* 0x0001ea000c101924 */
[----:B------:R-:W-:Y:S05]  /*3f40*/  @!P0 BRA `(.L_x_121) ;  /* 0x0000000000048947 */ /* 0x000fea0003800000 */
[----:B------:R0:W5:Y:S02]  /*3f50*/  LDG.E.LTC128B R25, desc[UR36][R6.64+0x164] ;  /* 0x0001642406197981 */ /* 0x000164000c1e1920 */
.L_x_121:
[----:B------:R-:W-:Y:S05]  /*3f60*/  BSYNC B1 ;  /* 0x0000000000017941 */ /* 0x000fea0003800000 */
.L_x_120:
[----:B-----5:R-:W-:Y:S01]  /*3f70*/  FMUL R12, R25, R156 ;  /* 0x0000009c190c7220 */ /* 0x020fe20000400000 */
[----:B------:R-:W-:Y:S01]  /*3f80*/  ISETP.GT.AND P1, PT, R0, 0x8, P1 ;  /* 0x000000080000780c */ /* 0x000fe20000f24270 */
[----:B------:R-:W-:Y:S02]  /*3f90*/  BSSY B1, `(.L_x_122) ;  /* 0x0000005000017945 */ /* 0x000fe40003800000 */
[----:B------:R-:W-:-:S05]  /*3fa0*/  FFMA R69, R69, R155, R12 ;  /* 0x0000009b45457223 */ /* 0x000fca000000000c */
[----:B------:R0:W-:Y:S05]  /*3fb0*/  @P0 STG.E desc[UR36][R4.64+0x164], R69 ;  /* 0x0001644504000986 */ /* 0x0001ea000c101924 */
[----:B------:R-:W-:Y:S05]  /*3fc0*/  @!P1 BRA `(.L_x_123) ;  /* 0x0000000000049947 */ /* 0x000fea0003800000 */
[----:B------:R0:W5:Y:S02]  /*3fd0*/  LDG.E.LTC128B R25, desc[UR36][R8.64+0x160] ;  /* 0x0001602408197981 */ /* 0x000164000c1e1920 */
.L_x_123:
[----:B------:R-:W-:Y:S05]  /*3fe0*/  BSYNC B1 ;  /* 0x0000000000017941 */ /* 0x000fea0003800000 */
.L_x_122:
        /* <DEDUP_REMOVED lines=8> */
.L_x_125:
[----:B------:R-:W-:Y:S05]  /*4070*/  BSYNC B1 ;  /* 0x0000000000017941 */ /* 0x000fea0003800000 */
.L_x_124:
        /* <DEDUP_REMOVED lines=8> */
.L_x_127:
[----:B------:R-:W-:Y:S05]  /*4100*/  BSYNC B1 ;  /* 0x0000000000017941 */ /* 0x000fea0003800000 */
.L_x_126:
[----:B0----5:R-:W-:Y:S01]  /*4110*/  FMUL R13, R25, R156 ;  /* 0x0000009c190d7220 */ /* 0x021fe20000400000 */
[----:B------:R-:W-:Y:S01]  /*4120*/  ISETP.GT.AND P2, PT, R0, RZ, P1 ;  /* 0x000000ff0000720c */ /* 0x000fe20000f44270 */
[----:B------:R-:W-:Y:S02]  /*4130*/  BSSY B1, `(.L_x_128) ;  /* 0x0000005000017945 */ /* 0x000fe40003800000 */
[----:B------:R-:W-:-:S05]  /*4140*/  FFMA R13, R72, R155, R13 ;  /* 0x0000009b480d7223 */ /* 0x000fca000000000d */
[----:B------:R0:W-:Y:S05]  /*4150*/  @P3 STG.E desc[UR36][R4.64+0x180], R13 ;  /* 0x0001800d04003986 */ /* 0x0001ea000c101924 */
[----:B------:R-:W-:Y:S05]  /*4160*/  @!P2 BRA `(.L_x_129) ;  /* 0x000000000004a947 */ /* 0x000fea0003800000 */
[----:B------:R0:W5:Y:S02]  /*4170*/  LDG.E.LTC128B R25, desc[UR36][R6.64+0x184] ;  /* 0x0001842406197981 */ /* 0x000164000c1e1920 */
.L_x_129:
[----:B------:R-:W-:Y:S05]  /*4180*/  BSYNC B1 ;  /* 0x0000000000017941 */ /* 0x000fea0003800000 */
.L_x_128:
[----:B-----5:R-:W-:Y:S01]  /*4190*/  FMUL R12, R25, R156 ;  /* 0x0000009c190c7220 */ /* 0x020fe20000400000 */
[----:B------:R-:W-:Y:S01]  /*41a0*/  ISETP.GT.AND P0, PT, R0, 0x8, P0 ;  /* 0x000000080000780c */ /* 0x000fe20000704270 */
[----:B------:R-:W-:Y:S02]  /*41b0*/  BSSY B1, `(.L_x_130) ;  /* 0x0000005000017945 */ /* 0x000fe40003800000 */
[----:B------:R-:W-:-:S05]  /*41c0*/  FFMA R73, R73, R155, R12 ;  /* 0x0000009b49497223 */ /* 0x000fca000000000c */
[----:B------:R0:W-:Y:S05]  /*41d0*/  @P2 STG.E desc[UR36][R4.64+0x184], R73 ;  /* 0x0001844904002986 */ /* 0x0001ea000c101924 */
[----:B------:R-:W-:Y:S05]  /*41e0*/  @!P0 BRA `(.L_x_131) ;  /* 0x0000000000048947 */ /* 0x000fea0003800000 */
[----:B------:R0:W5:Y:S02]  /*41f0*/  LDG.E.LTC128B R25, desc[UR36][R8.64+0x180] ;  /* 0x0001802408197981 */ /* 0x000164000c1e1920 */
.L_x_131:
[----:B------:R-:W-:Y:S05]  /*4200*/  BSYNC B1 ;  /* 0x0000000000017941 */ /* 0x000fea0003800000 */
.L_x_130:
        /* <DEDUP_REMOVED lines=8> */
.L_x_133:
[----:B------:R-:W-:Y:S05]  /*4290*/  BSYNC B1 ;  /* 0x0000000000017941 */ /* 0x000fea0003800000 */
.L_x_132:
        /* <DEDUP_REMOVED lines=8> */
.L_x_135:
[----:B------:R-:W-:Y:S05]  /*4320*/  BSYNC B1 ;  /* 0x0000000000017941 */ /* 0x000fea0003800000 */
.L_x_134:
[----:B0----5:R-:W-:Y:S01]  /*4330*/  FMUL R13, R25, R156 ;  /* 0x0000009c190d7220 */ /* 0x021fe20000400000 */
[----:B------:R-:W-:Y:S01]  /*4340*/  ISETP.GT.AND P1, PT, R0, RZ, P0 ;  /* 0x000000ff0000720c */ /* 0x000fe20000724270 */
[----:B------:R-:W-:Y:S02]  /*4350*/  BSSY B1, `(.L_x_136) ;  /* 0x0000005000017945 */ /* 0x000fe40003800000 */
[----:B------:R-:W-:-:S05]  /*4360*/  FFMA R13, R76, R155, R13 ;  /* 0x0000009b4c0d7223 */ /* 0x000fca000000000d */
[----:B------:R0:W-:Y:S05]  /*4370*/  @P3 STG.E desc[UR36][R4.64+0x1a0], R13 ;  /* 0x0001a00d04003986 */ /* 0x0001ea000c101924 */
[----:B------:R-:W-:Y:S05]  /*4380*/  @!P1 BRA `(.L_x_137) ;  /* 0x0000000000049947 */ /* 0x000fea0003800000 */
[----:B------:R0:W5:Y:S02]  /*4390*/  LDG.E.LTC128B R25, desc[UR36][R6.64+0x1a4] ;  /* 0x0001a42406197981 */ /* 0x000164000c1e1920 */
.L_x_137:
[----:B------:R-:W-:Y:S05]  /*43a0*/  BSYNC B1 ;  /* 0x0000000000017941 */ /* 0x000fea0003800000 */
.L_x_136:
[----:B-----5:R-:W-:Y:S01]  /*43b0*/  FMUL R12, R25, R156 ;  /* 0x0000009c190c7220 */ /* 0x020fe20000400000 */
[----:B------:R-:W-:Y:S01]  /*43c0*/  ISETP.GT.AND P2, PT, R0, 0x8, P2 ;  /* 0x000000080000780c */ /* 0x000fe20001744270 */
[----:B------:R-:W-:Y:S02]  /*43d0*/  BSSY B1, `(.L_x_138) ;  /* 0x0000005000017945 */ /* 0x000fe40003800000 */
[----:B------:R-:W-:-:S05]  /*43e0*/  FFMA R77, R77, R155, R12 ;  /* 0x0000009b4d4d7223 */ /* 0x000fca000000000c */
[----:B------:R0:W-:Y:S05]  /*43f0*/  @P1 STG.E desc[UR36][R4.64+0x1a4], R77 ;  /* 0x0001a44d04001986 */ /* 0x0001ea000c101924 */
[----:B------:R-:W-:Y:S05]  /*4400*/  @!P2 BRA `(.L_x_139) ;  /* 0x000000000004a947 */ /* 0x000fea0003800000 */
[----:B------:R0:W5:Y:S02]  /*4410*/  LDG.E.LTC128B R25, desc[UR36][R8.64+0x1a0] ;  /* 0x0001a02408197981 */ /* 0x000164000c1e1920 */
.L_x_139:
[----:B------:R-:W-:Y:S05]  /*4420*/  BSYNC B1 ;  /* 0x0000000000017941 */ /* 0x000fea0003800000 */
.L_x_138:
        /* <DEDUP_REMOVED lines=8> */
.L_x_141:
[----:B------:R-:W-:Y:S05]  /*44b0*/  BSYNC B1 ;  /* 0x0000000000017941 */ /* 0x000fea0003800000 */
.L_x_140:
        /* <DEDUP_REMOVED lines=8> */
.L_x_143:
[----:B------:R-:W-:Y:S05]  /*4540*/  BSYNC B1 ;  /* 0x0000000000017941 */ /* 0x000fea0003800000 */
.L_x_142:
[----:B0----5:R-:W-:Y:S01]  /*4550*/  FMUL R13, R25, R156 ;  /* 0x0000009c190d7220 */ /* 0x021fe20000400000 */
[----:B------:R-:W-:Y:S01]  /*4560*/  ISETP.GT.AND P0, PT, R0, RZ, P2 ;  /* 0x000000ff0000720c */ /* 0x000fe20001704270 */
[----:B------:R-:W-:Y:S02]  /*4570*/  BSSY B1, `(.L_x_144) ;  /* 0x0000005000017945 */ /* 0x000fe40003800000 */
[----:B------:R-:W-:-:S05]  /*4580*/  FFMA R13, R80, R155, R13 ;  /* 0x0000009b500d7223 */ /* 0x000fca000000000d */
[----:B------:R0:W-:Y:S05]  /*4590*/  @P3 STG.E desc[UR36][R4.64+0x1c0], R13 ;  /* 0x0001c00d04003986 */ /* 0x0001ea000c101924 */
[----:B------:R-:W-:Y:S05]  /*45a0*/  @!P0 BRA `(.L_x_145) ;  /* 0x0000000000048947 */ /* 0x000fea0003800000 */
[----:B------:R0:W5:Y:S02]  /*45b0*/  LDG.E.LTC128B R25, desc[UR36][R6.64+0x1c4] ;  /* 0x0001c42406197981 */ /* 0x000164000c1e1920 */
.L_x_145:
[----:B------:R-:W-:Y:S05]  /*45c0*/  BSYNC B1 ;  /* 0x0000000000017941 */ /* 0x000fea0003800000 */
.L_x_144:
[----:B-----5:R-:W-:Y:S01]  /*45d0*/  FMUL R12, R25, R156 ;  /* 0x0000009c190c7220 */ /* 0x020fe20000400000 */
[----:B------:R-:W-:Y:S01]  /*45e0*/  ISETP.GT.AND P1, PT, R0, 0x8, P1 ;  /* 0x000000080000780c */ /* 0x000fe20000f24270 */
[----:B------:R-:W-:Y:S02]  /*45f0*/  BSSY B1, `(.L_x_146) ;  /* 0x0000005000017945 */ /* 0x000fe40003800000 */
[----:B------:R-:W-:-:S05]  /*4600*/  FFMA R81, R81, R155, R12 ;  /* 0x0000009b51517223 */ /* 0x000fca000000000c */
[----:B------:R0:W-:Y:S05]  /*4610*/  @P0 STG.E desc[UR36][R4.64+0x1c4], R81 ;  /* 0x0001c45104000986 */ /* 0x0001ea000c101924 */
[----:B------:R-:W-:Y:S05]  /*4620*/  @!P1 BRA `(.L_x_147) ;  /* 0x0000000000049947 */ /* 0x000fea0003800000 */
[----:B------:R0:W5:Y:S02]  /*4630*/  LDG.E.LTC128B R25, desc[UR36][R8.64+0x1c0] ;  /* 0x0001c02408197981 */ /* 0x000164000c1e1920 */
.L_x_147:
[----:B------:R-:W-:Y:S05]  /*4640*/  BSYNC B1 ;  /* 0x0000000000017941 */ /* 0x000fea0003800000 */
.L_x_146:
        /* <DEDUP_REMOVED lines=8> */
.L_x_149:
[----:B------:R-:W-:Y:S05]  /*46d0*/  BSYNC B1 ;  /* 0x0000000000017941 */ /* 0x000fea0003800000 */
.L_x_148:
        /* <DEDUP_REMOVED lines=8> */
.L_x_151:
[----:B------:R-:W-:Y:S05]  /*4760*/  BSYNC B1 ;  /* 0x0000000000017941 */ /* 0x000fea0003800000 */
.L_x_150:
[----:B0----5:R-:W-:Y:S01]  /*4770*/  FMUL R13, R25, R156 ;  /* 0x0000009c190d7220 */ /* 0x021fe20000400000 */
[----:B------:R-:W-:Y:S01]  /*4780*/  ISETP.GT.AND P2, PT, R0, RZ, P1 ;  /* 0x000000ff0000720c */ /* 0x000fe20000f44270 */
[----:B------:R-:W-:Y:S02]  /*4790*/  BSSY B1, `(.L_x_152) ;  /* 0x0000005000017945 */ /* 0x000fe40003800000 */
[----:B------:R-:W-:-:S05]  /*47a0*/  FFMA R13, R84, R155, R13 ;  /* 0x0000009b540d7223 */ /* 0x000fca000000000d */
[----:B------:R0:W-:Y:S05]  /*47b0*/  @P3 STG.E desc[UR36][R4.64+0x1e0], R13 ;  /* 0x0001e00d04003986 */ /* 0x0001ea000c101924 */
[----:B------:R-:W-:Y:S05]  /*47c0*/  @!P2 BRA `(.L_x_153) ;  /* 0x000000000004a947 */ /* 0x000fea0003800000 */
[----:B------:R0:W5:Y:S02]  /*47d0*/  LDG.E.LTC128B R25, desc[UR36][R6.64+0x1e4] ;  /* 0x0001e42406197981 */ /* 0x000164000c1e1920 */
.L_x_153:
[----:B------:R-:W-:Y:S05]  /*47e0*/  BSYNC B1 ;  /* 0x0000000000017941 */ /* 0x000fea0003800000 */
.L_x_152:
[----:B-----5:R-:W-:Y:S01]  /*47f0*/  FMUL R12, R25, R156 ;  /* 0x0000009c190c7220 */ /* 0x020fe20000400000 */
[----:B------:R-:W-:Y:S01]  /*4800*/  ISETP.GT.AND P0, PT, R0, 0x8, P0 ;  /* 0x000000080000780c */ /* 0x000fe20000704270 */
[----:B------:R-:W-:Y:S02]  /*4810*/  BSSY B1, `(.L_x_154) ;  /* 0x0000005000017945 */ /* 0x000fe40003800000 */
[----:B------:R-:W-:-:S05]  /*4820*/  FFMA R85, R85, R155, R12 ;  /* 0x0000009b55557223 */ /* 0x000fca000000000c */
[----:B------:R0:W-:Y:S05]  /*4830*/  @P2 STG.E desc[UR36][R4.64+0x1e4], R85 ;  /* 0x0001e45504002986 */ /* 0x0001ea000c101924 */
[----:B------:R-:W-:Y:S05]  /*4840*/  @!P0 BRA `(.L_x_155) ;  /* 0x0000000000048947 */ /* 0x000fea0003800000 */
[----:B------:R0:W5:Y:S02]  /*4850*/  LDG.E.LTC128B R25, desc[UR36][R8.64+0x1e0] ;  /* 0x0001e02408197981 */ /* 0x000164000c1e1920 */
.L_x_155:
[----:B------:R-:W-:Y:S05]  /*4860*/  BSYNC B1 ;  /* 0x0000000000017941 */ /* 0x000fea0003800000 */
.L_x_154:
        /* <DEDUP_REMOVED lines=8> */
.L_x_157:
[----:B------:R-:W-:Y:S05]  /*48f0*/  BSYNC B1 ;  /* 0x0000000000017941 */ /* 0x000fea0003800000 */
.L_x_156:
        /* <DEDUP_REMOVED lines=8> */
.L_x_159:
[----:B------:R-:W-:Y:S05]  /*4980*/  BSYNC B1 ;  /* 0x0000000000017941 */ /* 0x000fea0003800000 */
.L_x_158:
[----:B0----5:R-:W-:Y:S01]  /*4990*/  FMUL R13, R25, R156 ;  /* 0x0000009c190d7220 */ /* 0x021fe20000400000 */
[----:B------:R-:W-:Y:S01]  /*49a0*/  ISETP.GT.AND P1, PT, R0, RZ, P0 ;  /* 0x000000ff0000720c */ /* 0x000fe20000724270 */
[----:B------:R-:W-:Y:S02]  /*49b0*/  BSSY B1, `(.L_x_160) ;  /* 0x0000005000017945 */ /* 0x000fe40003800000 */
[----:B------:R-:W-:-:S05]  /*49c0*/  FFMA R13, R88, R155, R13 ;  /* 0x0000009b580d7223 */ /* 0x000fca000000000d */
[----:B------:R0:W-:Y:S05]  /*49d0*/  @P3 STG.E desc[UR36][R4.64+0x200], R13 ;  /* 0x0002000d04003986 */ /* 0x0001ea000c101924 */
[----:B------:R-:W-:Y:S05]  /*49e0*/  @!P1 BRA `(.L_x_161) ;  /* 0x0000000000049947 */ /* 0x000fea0003800000 */
[----:B------:R0:W5:Y:S02]  /*49f0*/  LDG.E.LTC128B R25, desc[UR36][R6.64+0x204] ;  /* 0x0002042406197981 */ /* 0x000164000c1e1920 */
.L_x_161:
[----:B------:R-:W-:Y:S05]  /*4a00*/  BSYNC B1 ;  /* 0x0000000000017941 */ /* 0x000fea0003800000 */
.L_x_160:
[----:B-----5:R-:W-:Y:S01]  /*4a10*/  FMUL R12, R25, R156 ;  /* 0x0000009c190c7220 */ /* 0x020fe20000400000 */
[----:B------:R-:W-:Y:S01]  /*4a20*/  ISETP.GT.AND P2, PT, R0, 0x8, P2 ;  /* 0x000000080000780c */ /* 0x000fe20001744270 */
[----:B------:R-:W-:Y:S02]  /*4a30*/  BSSY B1, `(.L_x_162) ;  /* 0x0000005000017945 */ /* 0x000fe40003800000 */
[----:B------:R-:W-:-:S05]  /*4a40*/  FFMA R89, R89, R155, R12 ;  /* 0x0000009b59597223 */ /* 0x000fca000000000c */
[----:B------:R0:W-:Y:S05]  /*4a50*/  @P1 STG.E desc[UR36][R4.64+0x204], R89 ;  /* 0x0002045904001986 */ /* 0x0001ea000c101924 */
[----:B------:R-:W-:Y:S05]  /*4a60*/  @!P2 BRA `(.L_x_163) ;  /* 0x000000000004a947 */ /* 0x000fea0003800000 */
[----:B------:R0:W5:Y:S02]  /*4a70*/  LDG.E.LTC128B R25, desc[UR36][R8.64+0x200] ;  /* 0x0002002408197981 */ /* 0x000164000c1e1920 */
.L_x_163:
[----:B------:R-:W-:Y:S05]  /*4a80*/  BSYNC B1 ;  /* 0x0000000000017941 */ /* 0x000fea0003800000 */
.L_x_162:
        /* <DEDUP_REMOVED lines=8> */
.L_x_165:
[----:B------:R-:W-:Y:S05]  /*4b10*/  BSYNC B1 ;  /* 0x0000000000017941 */ /* 0x000fea0003800000 */
.L_x_164:
        /* <DEDUP_REMOVED lines=8> */
.L_x_167:
[----:B------:R-:W-:Y:S05]  /*4ba0*/  BSYNC B1 ;  /* 0x0000000000017941 */ /* 0x000fea0003800000 */
.L_x_166:
[----:B0----5:R-:W-:Y:S01]  /*4bb0*/  FMUL R13, R25, R156 ;  /* 0x0000009c190d7220 */ /* 0x021fe20000400000 */
[----:B------:R-:W-:Y:S01]  /*4bc0*/  ISETP.GT.AND P0, PT, R0, RZ, P2 ;  /* 0x000000ff0000720c */ /* 0x000fe20001704270 */
[----:B------:R-:W-:Y:S02]  /*4bd0*/  BSSY B1, `(.L_x_168) ;  /* 0x0000005000017945 */ /* 0x000fe40003800000 */
[----:B------:R-:W-:-:S05]  /*4be0*/  FFMA R13, R92, R155, R13 ;  /* 0x0000009b5c0d7223 */ /* 0x000fca000000000d */
[----:B------:R0:W-:Y:S05]  /*4bf0*/  @P3 STG.E desc[UR36][R4.64+0x220], R13 ;  /* 0x0002200d04003986 */ /* 0x0001ea000c101924 */
[----:B------:R-:W-:Y:S05]  /*4c00*/  @!P0 BRA `(.L_x_169) ;  /* 0x0000000000048947 */ /* 0x000fea0003800000 */
[----:B------:R0:W5:Y:S02]  /*4c10*/  LDG.E.LTC128B R25, desc[UR36][R6.64+0x224] ;  /* 0x0002242406197981 */ /* 0x000164000c1e1920 */
.L_x_169:
[----:B------:R-:W-:Y:S05]  /*4c20*/  BSYNC B1 ;  /* 0x0000000000017941 */ /* 0x000fea0003800000 */
.L_x_168:
[----:B-----5:R-:W-:Y:S01]  /*4c30*/  FMUL R12, R25, R156 ;  /* 0x0000009c190c7220 */ /* 0x020fe20000400000 */
[----:B------:R-:W-:Y:S01]  /*4c40*/  ISETP.GT.AND P1, PT, R0, 0x8, P1 ;  /* 0x000000080000780c */ /* 0x000fe20000f24270 */
[----:B------:R-:W-:Y:S02]  /*4c50*/  BSSY B1, `(.L_x_170) ;  /* 0x0000005000017945 */ /* 0x000fe40003800000 */
[----:B------:R-:W-:-:S05]  /*4c60*/  FFMA R93, R93, R155, R12 ;  /* 0x0000009b5d5d7223 */ /* 0x000fca000000000c */
[----:B------:R0:W-:Y:S05]  /*4c70*/  @P0 STG.E desc[UR36][R4.64+0x224], R93 ;  /* 0x0002245d04000986 */ /* 0x0001ea000c101924 */
[----:B------:R-:W-:Y:S05]  /*4c80*/  @!P1 BRA `(.L_x_171) ;  /* 0x0000000000049947 */ /* 0x000fea0003800000 */
[----:B------:R0:W5:Y:S02]  /*4c90*/  LDG.E.LTC128B R25, desc[UR36][R8.64+0x220] ;  /* 0x0002202408197981 */ /* 0x000164000c1e1920 */
.L_x_171:
[----:B------:R-:W-:Y:S05]  /*4ca0*/  BSYNC B1 ;  /* 0x0000000000017941 */ /* 0x000fea0003800000 */
.L_x_170:
        /* <DEDUP_REMOVED lines=8> */
.L_x_173:
[----:B------:R-:W-:Y:S05]  /*4d30*/  BSYNC B1 ;  /* 0x0000000000017941 */ /* 0x000fea0003800000 */
.L_x_172:
        /* <DEDUP_REMOVED lines=8> */
.L_x_175:
[----:B------:R-:W-:Y:S05]  /*4dc0*/  BSYNC B1 ;  /* 0x0000000000017941 */ /* 0x000fea0003800000 */
.L_x_174:
[----:B0----5:R-:W-:Y:S01]  /*4dd0*/  FMUL R13, R25, R156 ;  /* 0x0000009c190d7220 */ /* 0x021fe20000400000 */
[----:B------:R-:W-:Y:S01]  /*4de0*/  ISETP.GT.AND P2, PT, R0, RZ, P1 ;  /* 0x000000ff0000720c */ /* 0x000fe20000f44270 */
[----:B------:R-:W-:Y:S02]  /*4df0*/  BSSY B1, `(.L_x_176) ;  /* 0x0000005000017945 */ /* 0x000fe40003800000 */
[----:B------:R-:W-:-:S05]  /*4e00*/  FFMA R13, R96, R155, R13 ;  /* 0x0000009b600d7223 */ /* 0x000fca000000000d */
[----:B------:R0:W-:Y:S05]  /*4e10*/  @P3 STG.E desc[UR36][R4.64+0x240], R13 ;  /* 0x0002400d04003986 */ /* 0x0001ea000c101924 */
[----:B------:R-:W-:Y:S05]  /*4e20*/  @!P2 BRA `(.L_x_177) ;  /* 0x000000000004a947 */ /* 0x000fea0003800000 */
[----:B------:R0:W5:Y:S02]  /*4e30*/  LDG.E.LTC128B R25, desc[UR36][R6.64+0x244] ;  /* 0x0002442406197981 */ /* 0x000164000c1e1920 */
.L_x_177:
[----:B------:R-:W-:Y:S05]  /*4e40*/  BSYNC B1 ;  /* 0x0000000000017941 */ /* 0x000fea0003800000 */
.L_x_176:
[----:B-----5:R-:W-:Y:S01]  /*4e50*/  FMUL R12, R25, R156 ;  /* 0x0000009c190c7220 */ /* 0x020fe20000400000 */
[----:B------:R-:W-:Y:S01]  /*4e60*/  ISETP.GT.AND P0, PT, R0, 0x8, P0 ;  /* 0x000000080000780c */ /* 0x000fe20000704270 */
[----:B------:R-:W-:Y:S02]  /*4e70*/  BSSY B1, `(.L_x_178) ;  /* 0x0000005000017945 */ /* 0x000fe40003800000 */
[----:B------:R-:W-:-:S05]  /*4e80*/  FFMA R97, R97, R155, R12 ;  /* 0x0000009b61617223 */ /* 0x000fca000000000c */
[----:B------:R0:W-:Y:S05]  /*4e90*/  @P2 STG.E desc[UR36][R4.64+0x244], R97 ;  /* 0x0002446104002986 */ /* 0x0001ea000c101924 */
[----:B------:R-:W-:Y:S05]  /*4ea0*/  @!P0 BRA `(.L_x_179) ;  /* 0x0000000000048947 */ /* 0x000fea0003800000 */
[----:B------:R0:W5:Y:S02]  /*4eb0*/  LDG.E.LTC128B R25, desc[UR36][R8.64+0x240] ;  /* 0x0002402408197981 */ /* 0x000164000c1e1920 */
.L_x_179:
[----:B------:R-:W-:Y:S05]  /*4ec0*/  BSYNC B1 ;  /* 0x0000000000017941 */ /* 0x000fea0003800000 */
.L_x_178:
        /* <DEDUP_REMOVED lines=8> */
.L_x_181:
[----:B------:R-:W-:Y:S05]  /*4f50*/  BSYNC B1 ;  /* 0x0000000000017941 */ /* 0x000fea0003800000 */
.L_x_180:
        /* <DEDUP_REMOVED lines=8> */
.L_x_183:
[----:B------:R-:W-:Y:S05]  /*4fe0*/  BSYNC B1 ;  /* 0x0000000000017941 */ /* 0x000fea0003800000 */
.L_x_182:
[----:B0----5:R-:W-:Y:S01]  /*4ff0*/  FMUL R13, R25, R156 ;  /* 0x0000009c190d7220 */ /* 0x021fe20000400000 */
[----:B------:R-:W-:Y:S01]  /*5000*/  ISETP.GT.AND P1, PT, R0, RZ, P0 ;  /* 0x000000ff0000720c */ /* 0x000fe20000724270 */
[----:B------:R-:W-:Y:S02]  /*5010*/  BSSY B1, `(.L_x_184) ;  /* 0x0000005000017945 */ /* 0x000fe40003800000 */
[----:B------:R-:W-:-:S05]  /*5020*/  FFMA R13, R100, R155, R13 ;  /* 0x0000009b640d7223 */ /* 0x000fca000000000d */
[----:B------:R0:W-:Y:S05]  /*5030*/  @P3 STG.E desc[UR36][R4.64+0x260], R13 ;  /* 0x0002600d04003986 */ /* 0x0001ea000c101924 */
[----:B------:R-:W-:Y:S05]  /*5040*/  @!P1 BRA `(.L_x_185) ;  /* 0x0000000000049947 */ /* 0x000fea0003800000 */
[----:B------:R0:W5:Y:S02]  /*5050*/  LDG.E.LTC128B R25, desc[UR36][R6.64+0x264] ;  /* 0x0002642406197981 */ /* 0x000164000c1e1920 */
.L_x_185:
[----:B------:R-:W-:Y:S05]  /*5060*/  BSYNC B1 ;  /* 0x0000000000017941 */ /* 0x000fea0003800000 */
.L_x_184:
[----:B-----5:R-:W-:Y:S01]  /*5070*/  FMUL R12, R25, R156 ;  /* 0x0000009c190c7220 */ /* 0x020fe20000400000 */
[----:B------:R-:W-:Y:S01]  /*5080*/  ISETP.GT.AND P2, PT, R0, 0x8, P2 ;  /* 0x000000080000780c */ /* 0x000fe20001744270 */
[----:B------:R-:W-:Y:S02]  /*5090*/  BSSY B1, `(.L_x_186) ;  /* 0x0000005000017945 */ /* 0x000fe40003800000 */
[----:B------:R-:W-:-:S05]  /*50a0*/  FFMA R101, R101, R155, R12 ;  /* 0x0000009b65657223 */ /* 0x000fca000000000c */
[----:B------:R0:W-:Y:S05]  /*50b0*/  @P1 STG.E desc[UR36][R4.64+0x264], R101 ;  /* 0x0002646504001986 */ /* 0x0001ea000c101924 */
[----:B------:R-:W-:Y:S05]  /*50c0*/  @!P2 BRA `(.L_x_187) ;  /* 0x000000000004a947 */ /* 0x000fea0003800000 */
[----:B------:R0:W5:Y:S02]  /*50d0*/  LDG.E.LTC128B R25, desc[UR36][R8.64+0x260] ;  /* 0x0002602408197981 */ /* 0x000164000c1e1920 */
.L_x_187:
[----:B------:R-:W-:Y:S05]  /*50e0*/  BSYNC B1 ;  /* 0x0000000000017941 */ /* 0x000fea0003800000 */
.L_x_186:
        /* <DEDUP_REMOVED lines=8> */
.L_x_189:
[----:B------:R-:W-:Y:S05]  /*5170*/  BSYNC B1 ;  /* 0x0000000000017941 */ /* 0x000fea0003800000 */
.L_x_188:
        /* <DEDUP_REMOVED lines=8> */
.L_x_191:
[----:B------:R-:W-:Y:S05]  /*5200*/  BSYNC B1 ;  /* 0x0000000000017941 */ /* 0x000fea0003800000 */
.L_x_190:
[----:B0----5:R-:W-:Y:S01]  /*5210*/  FMUL R13, R25, R156 ;  /* 0x0000009c190d7220 */ /* 0x021fe20000400000 */
[----:B------:R-:W-:Y:S01]  /*5220*/  ISETP.GT.AND P0, PT, R0, RZ, P2 ;  /* 0x000000ff0000720c */ /* 0x000fe20001704270 */
[----:B------:R-:W-:Y:S02]  /*5230*/  BSSY B1, `(.L_x_192) ;  /* 0x0000005000017945 */ /* 0x000fe40003800000 */
[----:B------:R-:W-:-:S05]  /*5240*/  FFMA R13, R104, R155, R13 ;  /* 0x0000009b680d7223 */ /* 0x000fca000000000d */
[----:B------:R0:W-:Y:S05]  /*5250*/  @P3 STG.E desc[UR36][R4.64+0x280], R13 ;  /* 0x0002800d04003986 */ /* 0x0001ea000c101924 */
[----:B------:R-:W-:Y:S05]  /*5260*/  @!P0 BRA `(.L_x_193) ;  /* 0x0000000000048947 */ /* 0x000fea0003800000 */
[----:B------:R0:W5:Y:S02]  /*5270*/  LDG.E.LTC128B R25, desc[UR36][R6.64+0x284] ;  /* 0x0002842406197981 */ /* 0x000164000c1e1920 */
.L_x_193:
[----:B------:R-:W-:Y:S05]  /*5280*/  BSYNC B1 ;  /* 0x0000000000017941 */ /* 0x000fea0003800000 */
.L_x_192:
[----:B-----5:R-:W-:Y:S01]  /*5290*/  FMUL R12, R25, R156 ;  /* 0x0000009c190c7220 */ /* 0x020fe20000400000 */
[----:B------:R-:W-:Y:S01]  /*52a0*/  ISETP.GT.AND P1, PT, R0, 0x8, P1 ;  /* 0x000000080000780c */ /* 0x000fe20000f24270 */
[----:B------:R-:W-:Y:S02]  /*52b0*/  BSSY B1, `(.L_x_194) ;  /* 0x0000005000017945 */ /* 0x000fe40003800000 */
[----:B------:R-:W-:-:S05]  /*52c0*/  FFMA R105, R105, R155, R12 ;  /* 0x0000009b69697223 */ /* 0x000fca000000000c */
[----:B------:R0:W-:Y:S05]  /*52d0*/  @P0 STG.E desc[UR36][R4.64+0x284], R105 ;  /* 0x0002846904000986 */ /* 0x0001ea000c101924 */
[----:B------:R-:W-:Y:S05]  /*52e0*/  @!P1 BRA `(.L_x_195) ;  /* 0x0000000000049947 */ /* 0x000fea0003800000 */
[----:B------:R0:W5:Y:S02]  /*52f0*/  LDG.E.LTC128B R25, desc[UR36][R8.64+0x280] ;  /* 0x0002802408197981 */ /* 0x000164000c1e1920 */
.L_x_195:
[----:B------:R-:W-:Y:S05]  /*5300*/  BSYNC B1 ;  /* 0x0000000000017941 */ /* 0x000fea0003800000 */
.L_x_194:
        /* <DEDUP_REMOVED lines=8> */
.L_x_197:
[----:B------:R-:W-:Y:S05]  /*5390*/  BSYNC B1 ;  /* 0x0000000000017941 */ /* 0x000fea0003800000 */
.L_x_196:
        /* <DEDUP_REMOVED lines=8> */
.L_x_199:
[----:B------:R-:W-:Y:S05]  /*5420*/  BSYNC B1 ;  /* 0x0000000000017941 */ /* 0x000fea0003800000 */
.L_x_198:
[----:B0----5:R-:W-:Y:S01]  /*5430*/  FMUL R13, R25, R156 ;  /* 0x0000009c190d7220 */ /* 0x021fe20000400000 */
[----:B------:R-:W-:Y:S01]  /*5440*/  ISETP.GT.AND P2, PT, R0, RZ, P1 ;  /* 0x000000ff0000720c */ /* 0x000fe20000f44270 */
[----:B------:R-:W-:Y:S02]  /*5450*/  BSSY B1, `(.L_x_200) ;  /* 0x0000005000017945 */ /* 0x000fe40003800000 */
[----:B------:R-:W-:-:S05]  /*5460*/  FFMA R13, R108, R155, R13 ;  /* 0x0000009b6c0d7223 */ /* 0x000fca000000000d */
[----:B------:R0:W-:Y:S05]  /*5470*/  @P3 STG.E desc[UR36][R4.64+0x2a0], R13 ;  /* 0x0002a00d04003986 */ /* 0x0001ea000c101924 */
[----:B------:R-:W-:Y:S05]  /*5480*/  @!P2 BRA `(.L_x_201) ;  /* 0x000000000004a947 */ /* 0x000fea0003800000 */
[----:B------:R0:W5:Y:S02]  /*5490*/  LDG.E.LTC128B R25, desc[UR36][R6.64+0x2a4] ;  /* 0x0002a42406197981 */ /* 0x000164000c1e1920 */
.L_x_201:
[----:B------:R-:W-:Y:S05]  /*54a0*/  BSYNC B1 ;  /* 0x0000000000017941 */ /* 0x000fea0003800000 */
.L_x_200:
[----:B-----5:R-:W-:Y:S01]  /*54b0*/  FMUL R12, R25, R156 ;  /* 0x0000009c190c7220 */ /* 0x020fe20000400000 */
[----:B------:R-:W-:Y:S01]  /*54c0*/  ISETP.GT.AND P0, PT, R0, 0x8, P0 ;  /* 0x000000080000780c */ /* 0x000fe20000704270 */
[----:B------:R-:W-:Y:S02]  /*54d0*/  BSSY B1, `(.L_x_202) ;  /* 0x0000005000017945 */ /* 0x000fe40003800000 */
[----:B------:R-:W-:-:S05]  /*54e0*/  FFMA R109, R109, R155, R12 ;  /* 0x0000009b6d6d7223 */ /* 0x000fca000000000c */
[----:B------:R0:W-:Y:S05]  /*54f0*/  @P2 STG.E desc[UR36][R4.64+0x2a4], R109 ;  /* 0x0002a46d04002986 */ /* 0x0001ea000c101924 */
[----:B------:R-:W-:Y:S05]  /*5500*/  @!P0 BRA `(.L_x_203) ;  /* 0x0000000000048947 */ /* 0x000fea0003800000 */
[----:B------:R0:W5:Y:S02]  /*5510*/  LDG.E.LTC128B R25, desc[UR36][R8.64+0x2a0] ;  /* 0x0002a02408197981 */ /* 0x000164000c1e1920 */
.L_x_203:
[----:B------:R-:W-:Y:S05]  /*5520*/  BSYNC B1 ;  /* 0x0000000000017941 */ /* 0x000fea0003800000 */
.L_x_202:
        /* <DEDUP_REMOVED lines=8> */
.L_x_205:
[----:B------:R-:W-:Y:S05]  /*55b0*/  BSYNC B1 ;  /* 0x0000000000017941 */ /* 0x000fea0003800000 */
.L_x_204:
        /* <DEDUP_REMOVED lines=8> */
.L_x_207:
[----:B------:R-:W-:Y:S05]  /*5640*/  BSYNC B1 ;  /* 0x0000000000017941 */ /* 0x000fea0003800000 */
.L_x_206:
[----:B0----5:R-:W-:Y:S01]  /*5650*/  FMUL R13, R25, R156 ;  /* 0x0000009c190d7220 */ /* 0x021fe20000400000 */
[----:B------:R-:W-:Y:S01]  /*5660*/  ISETP.GT.AND P1, PT, R0, RZ, P0 ;  /* 0x000000ff0000720c */ /* 0x000fe20000724270 */
[----:B------:R-:W-:Y:S02]  /*5670*/  BSSY B1, `(.L_x_208) ;  /* 0x0000005000017945 */ /* 0x000fe40003800000 */
[----:B------:R-:W-:-:S05]  /*5680*/  FFMA R13, R112, R155, R13 ;  /* 0x0000009b700d7223 */ /* 0x000fca000000000d */
[----:B------:R0:W-:Y:S05]  /*5690*/  @P3 STG.E desc[UR36][R4.64+0x2c0], R13 ;  /* 0x0002c00d04003986 */ /* 0x0001ea000c101924 */
[----:B------:R-:W-:Y:S05]  /*56a0*/  @!P1 BRA `(.L_x_209) ;  /* 0x0000000000049947 */ /* 0x000fea0003800000 */
[----:B------:R0:W5:Y:S02]  /*56b0*/  LDG.E.LTC128B R25, desc[UR36][R6.64+0x2c4] ;  /* 0x0002c42406197981 */ /* 0x000164000c1e1920 */
.L_x_209:
[----:B------:R-:W-:Y:S05]  /*56c0*/  BSYNC B1 ;  /* 0x0000000000017941 */ /* 0x000fea0003800000 */
.L_x_208:
[----:B-----5:R-:W-:Y:S01]  /*56d0*/  FMUL R12, R25, R156 ;  /* 0x0000009c190c7220 */ /* 0x020fe20000400000 */
[----:B------:R-:W-:Y:S01]  /*56e0*/  ISETP.GT.AND P2, PT, R0, 0x8, P2 ;  /* 0x000000080000780c */ /* 0x000fe20001744270 */
[----:B------:R-:W-:Y:S02]  /*56f0*/  BSSY B1, `(.L_x_210) ;  /* 0x0000005000017945 */ /* 0x000fe40003800000 */
[----:B------:R-:W-:-:S05]  /*5700*/  FFMA R113, R113, R155, R12 ;  /* 0x0000009b71717223 */ /* 0x000fca000000000c */
[----:B------:R0:W-:Y:S05]  /*5710*/  @P1 STG.E desc[UR36][R4.64+0x2c4], R113 ;  /* 0x0002c47104001986 */ /* 0x0001ea000c101924 */
[----:B------:R-:W-:Y:S05]  /*5720*/  @!P2 BRA `(.L_x_211) ;  /* 0x000000000004a947 */ /* 0x000fea0003800000 */
[----:B------:R0:W5:Y:S02]  /*5730*/  LDG.E.LTC128B R25, desc[UR36][R8.64+0x2c0] ;  /* 0x0002c02408197981 */ /* 0x000164000c1e1920 */
.L_x_211:
[----:B------:R-:W-:Y:S05]  /*5740*/  BSYNC B1 ;  /* 0x0000000000017941 */ /* 0x000fea0003800000 */
.L_x_210:
        /* <DEDUP_REMOVED lines=8> */
.L_x_213:
[----:B------:R-:W-:Y:S05]  /*57d0*/  BSYNC B1 ;  /* 0x0000000000017941 */ /* 0x000fea0003800000 */
.L_x_212:
        /* <DEDUP_REMOVED lines=8> */
.L_x_215:
[----:B------:R-:W-:Y:S05]  /*5860*/  BSYNC B1 ;  /* 0x0000000000017941 */ /* 0x000fea0003800000 */
.L_x_214:
[----:B0----5:R-:W-:Y:S01]  /*5870*/  FMUL R13, R25, R156 ;  /* 0x0000009c190d7220 */ /* 0x021fe20000400000 */
[----:B------:R-:W-:Y:S01]  /*5880*/  ISETP.GT.AND P0, PT, R0, RZ, P2 ;  /* 0x000000ff0000720c */ /* 0x000fe20001704270 */
[----:B------:R-:W-:Y:S02]  /*5890*/  BSSY B1, `(.L_x_216) ;  /* 0x0000005000017945 */ /* 0x000fe40003800000 */
[----:B------:R-:W-:-:S05]  /*58a0*/  FFMA R13, R116, R155, R13 ;  /* 0x0000009b740d7223 */ /* 0x000fca000000000d */
[----:B------:R0:W-:Y:S05]  /*58b0*/  @P3 STG.E desc[UR36][R4.64+0x2e0], R13 ;  /* 0x0002e00d04003986 */ /* 0x0001ea000c101924 */
[----:B------:R-:W-:Y:S05]  /*58c0*/  @!P0 BRA `(.L_x_217) ;  /* 0x0000000000048947 */ /* 0x000fea0003800000 */
[----:B------:R0:W5:Y:S02]  /*58d0*/  LDG.E.LTC128B R25, desc[UR36][R6.64+0x2e4] ;  /* 0x0002e42406197981 */ /* 0x000164000c1e1920 */
.L_x_217:
[----:B------:R-:W-:Y:S05]  /*58e0*/  BSYNC B1 ;  /* 0x0000000000017941 */ /* 0x000fea0003800000 */
.L_x_216:
[----:B-----5:R-:W-:Y:S01]  /*58f0*/  FMUL R12, R25, R156 ;  /* 0x0000009c190c7220 */ /* 0x020fe20000400000 */
[----:B------:R-:W-:Y:S01]  /*5900*/  ISETP.GT.AND P1, PT, R0, 0x8, P1 ;  /* 0x000000080000780c */ /* 0x000fe20000f24270 */
[----:B------:R-:W-:Y:S02]  /*5910*/  BSSY B1, `(.L_x_218) ;  /* 0x0000005000017945 */ /* 0x000fe40003800000 */
[----:B------:R-:W-:-:S05]  /*5920*/  FFMA R117, R117, R155, R12 ;  /* 0x0000009b75757223 */ /* 0x000fca000000000c */
[----:B------:R0:W-:Y:S05]  /*5930*/  @P0 STG.E desc[UR36][R4.64+0x2e4], R117 ;  /* 0x0002e47504000986 */ /* 0x0001ea000c101924 */
[----:B------:R-:W-:Y:S05]  /*5940*/  @!P1 BRA `(.L_x_219) ;  /* 0x0000000000049947 */ /* 0x000fea0003800000 */
[----:B------:R0:W5:Y:S02]  /*5950*/  LDG.E.LTC128B R25, desc[UR36][R8.64+0x2e0] ;  /* 0x0002e02408197981 */ /* 0x000164000c1e1920 */
.L_x_219:
[----:B------:R-:W-:Y:S05]  /*5960*/  BSYNC B1 ;  /* 0x0000000000017941 */ /* 0x000fea0003800000 */
.L_x_218:
        /* <DEDUP_REMOVED lines=8> */
.L_x_221:
[----:B------:R-:W-:Y:S05]  /*59f0*/  BSYNC B1 ;  /* 0x0000000000017941 */ /* 0x000fea0003800000 */
.L_x_220:
        /* <DEDUP_REMOVED lines=8> */
.L_x_223:
[----:B------:R-:W-:Y:S05]  /*5a80*/  BSYNC B1 ;  /* 0x0000000000017941 */ /* 0x000fea0003800000 */
.L_x_222:
[----:B0----5:R-:W-:Y:S01]  /*5a90*/  FMUL R13, R25, R156 ;  /* 0x0000009c190d7220 */ /* 0x021fe20000400000 */
[----:B------:R-:W-:Y:S01]  /*5aa0*/  ISETP.GT.AND P2, PT, R0, RZ, P1 ;  /* 0x000000ff0000720c */ /* 0x000fe20000f44270 */
[----:B------:R-:W-:Y:S02]  /*5ab0*/  BSSY B1, `(.L_x_224) ;  /* 0x0000005000017945 */ /* 0x000fe40003800000 */
[----:B------:R-:W-:-:S05]  /*5ac0*/  FFMA R13, R120, R155, R13 ;  /* 0x0000009b780d7223 */ /* 0x000fca000000000d */
[----:B------:R0:W-:Y:S05]  /*5ad0*/  @P3 STG.E desc[UR36][R4.64+0x300], R13 ;  /* 0x0003000d04003986 */ /* 0x0001ea000c101924 */
[----:B------:R-:W-:Y:S05]  /*5ae0*/  @!P2 BRA `(.L_x_225) ;  /* 0x000000000004a947 */ /* 0x000fea0003800000 */
[----:B------:R0:W5:Y:S02]  /*5af0*/  LDG.E.LTC128B R25, desc[UR36][R6.64+0x304] ;  /* 0x0003042406197981 */ /* 0x000164000c1e1920 */
.L_x_225:
[----:B------:R-:W-:Y:S05]  /*5b00*/  BSYNC B1 ;  /* 0x0000000000017941 */ /* 0x000fea0003800000 */
.L_x_224:
[----:B-----5:R-:W-:Y:S01]  /*5b10*/  FMUL R12, R25, R156 ;  /* 0x0000009c190c7220 */ /* 0x020fe20000400000 */
[----:B------:R-:W-:Y:S01]  /*5b20*/  ISETP.GT.AND P0, PT, R0, 0x8, P0 ;  /* 0x000000080000780c */ /* 0x000fe20000704270 */
[----:B------:R-:W-:Y:S02]  /*5b30*/  BSSY B1, `(.L_x_226) ;  /* 0x0000005000017945 */ /* 0x000fe40003800000 */
[----:B------:R-:W-:-:S05]  /*5b40*/  FFMA R121, R121, R155, R12 ;  /* 0x0000009b79797223 */ /* 0x000fca000000000c */
[----:B------:R0:W-:Y:S05]  /*5b50*/  @P2 STG.E desc[UR36][R4.64+0x304], R121 ;  /* 0x0003047904002986 */ /* 0x0001ea000c101924 */
[----:B------:R-:W-:Y:S05]  /*5b60*/  @!P0 BRA `(.L_x_227) ;  /* 0x0000000000048947 */ /* 0x000fea0003800000 */
[----:B------:R0:W5:Y:S02]  /*5b70*/  LDG.E.LTC128B R25, desc[UR36][R8.64+0x300] ;  /* 0x0003002408197981 */ /* 0x000164000c1e1920 */
.L_x_227:
[----:B------:R-:W-:Y:S05]  /*5b80*/  BSYNC B1 ;  /* 0x0000000000017941 */ /* 0x000fea0003800000 */
.L_x_226:
        /* <DEDUP_REMOVED lines=8> */
.L_x_229:
[----:B------:R-:W-:Y:S05]  /*5c10*/  BSYNC B1 ;  /* 0x0000000000017941 */ /* 0x000fea0003800000 */
.L_x_228:
        /* <DEDUP_REMOVED lines=8> */
.L_x_231:
[----:B------:R-:W-:Y:S05]  /*5ca0*/  BSYNC B1 ;  /* 0x0000000000017941 */ /* 0x000fea0003800000 */
.L_x_230:
[----:B0----5:R-:W-:Y:S01]  /*5cb0*/  FMUL R13, R25, R156 ;  /* 0x0000009c190d7220 */ /* 0x021fe20000400000 */
[----:B------:R-:W-:Y:S01]  /*5cc0*/  ISETP.GT.AND P1, PT, R0, RZ, P0 ;  /* 0x000000ff0000720c */ /* 0x000fe20000724270 */
[----:B------:R-:W-:Y:S02]  /*5cd0*/  BSSY B1, `(.L_x_232) ;  /* 0x0000005000017945 */ /* 0x000fe40003800000 */
[----:B------:R-:W-:-:S05]  /*5ce0*/  FFMA R13, R124, R155, R13 ;  /* 0x0000009b7c0d7223 */ /* 0x000fca000000000d */
[----:B------:R0:W-:Y:S05]  /*5cf0*/  @P3 STG.E desc[UR36][R4.64+0x320], R13 ;  /* 0x0003200d04003986 */ /* 0x0001ea000c101924 */
[----:B------:R-:W-:Y:S05]  /*5d00*/  @!P1 BRA `(.L_x_233) ;  /* 0x0000000000049947 */ /* 0x000fea0003800000 */
[----:B------:R0:W5:Y:S02]  /*5d10*/  LDG.E.LTC128B R25, desc[UR36][R6.64+0x324] ;  /* 0x0003242406197981 */ /* 0x000164000c1e1920 */
.L_x_233:
[----:B------:R-:W-:Y:S05]  /*5d20*/  BSYNC B1 ;  /* 0x0000000000017941 */ /* 0x000fea0003800000 */
.L_x_232:
[----:B-----5:R-:W-:Y:S01]  /*5d30*/  FMUL R12, R25, R156 ;  /* 0x0000009c190c7220 */ /* 0x020fe20000400000 */
[----:B------:R-:W-:Y:S01]  /*5d40*/  ISETP.GT.AND P2, PT, R0, 0x8, P2 ;  /* 0x000000080000780c */ /* 0x000fe20001744270 */
[----:B------:R-:W-:Y:S02]  /*5d50*/  BSSY B1, `(.L_x_234) ;  /* 0x0000005000017945 */ /* 0x000fe40003800000 */
[----:B------:R-:W-:-:S05]  /*5d60*/  FFMA R125, R125, R155, R12 ;  /* 0x0000009b7d7d7223 */ /* 0x000fca000000000c */
[----:B------:R0:W-:Y:S05]  /*5d70*/  @P1 STG.E desc[UR36][R4.64+0x324], R125 ;  /* 0x0003247d04001986 */ /* 0x0001ea000c101924 */
[----:B------:R-:W-:Y:S05]  /*5d80*/  @!P2 BRA `(.L_x_235) ;  /* 0x000000000004a947 */ /* 0x000fea0003800000 */
[----:B------:R0:W5:Y:S02]  /*5d90*/  LDG.E.LTC128B R25, desc[UR36][R8.64+0x320] ;  /* 0x0003202408197981 */ /* 0x000164000c1e1920 */
.L_x_235:
[----:B------:R-:W-:Y:S05]  /*5da0*/  BSYNC B1 ;  /* 0x0000000000017941 */ /* 0x000fea0003800000 */
.L_x_234:
        /* <DEDUP_REMOVED lines=8> */
.L_x_237:
[----:B------:R-:W-:Y:S05]  /*5e30*/  BSYNC B1 ;  /* 0x0000000000017941 */ /* 0x000fea0003800000 */
.L_x_236:
        /* <DEDUP_REMOVED lines=8> */
.L_x_239:
[----:B------:R-:W-:Y:S05]  /*5ec0*/  BSYNC B1 ;  /* 0x0000000000017941 */ /* 0x000fea0003800000 */
.L_x_238:
[----:B0----5:R-:W-:Y:S01]  /*5ed0*/  FMUL R13, R25, R156 ;  /* 0x0000009c190d7220 */ /* 0x021fe20000400000 */
[----:B------:R-:W-:Y:S01]  /*5ee0*/  ISETP.GT.AND P0, PT, R0, RZ, P2 ;  /* 0x000000ff0000720c */ /* 0x000fe20001704270 */
[----:B------:R-:W-:Y:S02]  /*5ef0*/  BSSY B1, `(.L_x_240) ;  /* 0x0000005000017945 */ /* 0x000fe40003800000 */
[----:B------:R-:W-:-:S05]  /*5f00*/  FFMA R13, R128, R155, R13 ;  /* 0x0000009b800d7223 */ /* 0x000fca000000000d */
[----:B------:R0:W-:Y:S05]  /*5f10*/  @P3 STG.E desc[UR36][R4.64+0x340], R13 ;  /* 0x0003400d04003986 */ /* 0x0001ea000c101924 */
[----:B------:R-:W-:Y:S05]  /*5f20*/  @!P0 BRA `(.L_x_241) ;  /* 0x0000000000048947 */ /* 0x000fea0003800000 */
[----:B------:R0:W5:Y:S02]  /*5f30*/  LDG.E.LTC128B R25, desc[UR36][R6.64+0x344] ;  /* 0x0003442406197981 */ /* 0x000164000c1e1920 */
.L_x_241:
[----:B------:R-:W-:Y:S05]  /*5f40*/  BSYNC B1 ;  /* 0x0000000000017941 */ /* 0x000fea0003800000 */
.L_x_240:
[----:B-----5:R-:W-:Y:S01]  /*5f50*/  FMUL R12, R25, R156 ;  /* 0x0000009c190c7220 */ /* 0x020fe20000400000 */
[----:B------:R-:W-:Y:S01]  /*5f60*/  ISETP.GT.AND P1, PT, R0, 0x8, P1 ;  /* 0x000000080000780c */ /* 0x000fe20000f24270 */
[----:B------:R-:W-:Y:S02]  /*5f70*/  BSSY B1, `(.L_x_242) ;  /* 0x0000005000017945 */ /* 0x000fe40003800000 */
[----:B------:R-:W-:-:S05]  /*5f80*/  FFMA R129, R129, R155, R12 ;  /* 0x0000009b81817223 */ /* 0x000fca000000000c */
[----:B------:R0:W-:Y:S05]  /*5f90*/  @P0 STG.E desc[UR36][R4.64+0x344], R129 ;  /* 0x0003448104000986 */ /* 0x0001ea000c101924 */
[----:B------:R-:W-:Y:S05]  /*5fa0*/  @!P1 BRA `(.L_x_243) ;  /* 0x0000000000049947 */ /* 0x000fea0003800000 */
[----:B------:R0:W5:Y:S02]  /*5fb0*/  LDG.E.LTC128B R25, desc[UR36][R8.64+0x340] ;  /* 0x0003402408197981 */ /* 0x000164000c1e1920 */
.L_x_243:
[----:B------:R-:W-:Y:S05]  /*5fc0*/  BSYNC B1 ;  /* 0x0000000000017941 */ /* 0x000fea0003800000 */
.L_x_242:
        /* <DEDUP_REMOVED lines=8> */
.L_x_245:
[----:B------:R-:W-:Y:S05]  /*6050*/  BSYNC B1 ;  /* 0x0000000000017941 */ /* 0x000fea0003800000 */
.L_x_244:
        /* <DEDUP_REMOVED lines=8> */
.L_x_247:
[----:B------:R-:W-:Y:S05]  /*60e0*/  BSYNC B1 ;  /* 0x0000000000017941 */ /* 0x000fea0003800000 */
.L_x_246:
[----:B0----5:R-:W-:Y:S01]  /*60f0*/  FMUL R13, R25, R156 ;  /* 0x0000009c190d7220 */ /* 0x021fe20000400000 */
[----:B------:R-:W-:Y:S01]  /*6100*/  ISETP.GT.AND P2, PT, R0, RZ, P1 ;  /* 0x000000ff0000720c */ /* 0x000fe20000f44270 */
[----:B------:R-:W-:Y:S02]  /*6110*/  BSSY B1, `(.L_x_248) ;  /* 0x0000005000017945 */ /* 0x000fe40003800000 */
[----:B------:R-:W-:-:S05]  /*6120*/  FFMA R13, R132, R155, R13 ;  /* 0x0000009b840d7223 */ /* 0x000fca000000000d */
[----:B------:R0:W-:Y:S05]  /*6130*/  @P3 STG.E desc[UR36][R4.64+0x360], R13 ;  /* 0x0003600d04003986 */ /* 0x0001ea000c101924 */
[----:B------:R-:W-:Y:S05]  /*6140*/  @!P2 BRA `(.L_x_249) ;  /* 0x000000000004a947 */ /* 0x000fea0003800000 */
[----:B------:R0:W5:Y:S02]  /*6150*/  LDG.E.LTC128B R25, desc[UR36][R6.64+0x364] ;  /* 0x0003642406197981 */ /* 0x000164000c1e1920 */
.L_x_249:
[----:B------:R-:W-:Y:S05]  /*6160*/  BSYNC B1 ;  /* 0x0000000000017941 */ /* 0x000fea0003800000 */
.L_x_248:
[----:B-----5:R-:W-:Y:S01]  /*6170*/  FMUL R12, R25, R156 ;  /* 0x0000009c190c7220 */ /* 0x020fe20000400000 */
[----:B------:R-:W-:Y:S01]  /*6180*/  ISETP.GT.AND P0, PT, R0, 0x8, P0 ;  /* 0x000000080000780c */ /* 0x000fe20000704270 */
[----:B------:R-:W-:Y:S02]  /*6190*/  BSSY B1, `(.L_x_250) ;  /* 0x0000005000017945 */ /* 0x000fe40003800000 */
[----:B------:R-:W-:-:S05]  /*61a0*/  FFMA R133, R133, R155, R12 ;  /* 0x0000009b85857223 */ /* 0x000fca000000000c */
[----:B------:R0:W-:Y:S05]  /*61b0*/  @P2 STG.E desc[UR36][R4.64+0x364], R133 ;  /* 0x0003648504002986 */ /* 0x0001ea000c101924 */
[----:B------:R-:W-:Y:S05]  /*61c0*/  @!P0 BRA `(.L_x_251) ;  /* 0x0000000000048947 */ /* 0x000fea0003800000 */
[----:B------:R0:W5:Y:S02]  /*61d0*/  LDG.E.LTC128B R25, desc[UR36][R8.64+0x360] ;  /* 0x0003602408197981 */ /* 0x000164000c1e1920 */
.L_x_251:
[----:B------:R-:W-:Y:S05]  /*61e0*/  BSYNC B1 ;  /* 0x0000000000017941 */ /* 0x000fea0003800000 */
.L_x_250:
        /* <DEDUP_REMOVED lines=8> */
.L_x_253:
[----:B------:R-:W-:Y:S05]  /*6270*/  BSYNC B1 ;  /* 0x0000000000017941 */ /* 0x000fea0003800000 */
.L_x_252:
        /* <DEDUP_REMOVED lines=8> */
.L_x_255:
[----:B------:R-:W-:Y:S05]  /*6300*/  BSYNC B1 ;  /* 0x0000000000017941 */ /* 0x000fea0003800000 */
.L_x_254:
[----:B0----5:R-:W-:Y:S01]  /*6310*/  FMUL R13, R25, R156 ;  /* 0x0000009c190d7220 */ /* 0x021fe20000400000 */
[----:B------:R-:W-:Y:S01]  /*6320*/  ISETP.GT.AND P1, PT, R0, RZ, P0 ;  /* 0x000000ff0000720c */ /* 0x000fe20000724270 */
[----:B------:R-:W-:Y:S02]  /*6330*/  BSSY B1, `(.L_x_256) ;  /* 0x0000005000017945 */ /* 0x000fe40003800000 */
[----:B------:R-:W-:-:S05]  /*6340*/  FFMA R13, R136, R155, R13 ;  /* 0x0000009b880d7223 */ /* 0x000fca000000000d */
[----:B------:R0:W-:Y:S05]  /*6350*/  @P3 STG.E desc[UR36][R4.64+0x380], R13 ;  /* 0x0003800d04003986 */ /* 0x0001ea000c101924 */
[----:B------:R-:W-:Y:S05]  /*6360*/  @!P1 BRA `(.L_x_257) ;  /* 0x0000000000049947 */ /* 0x000fea0003800000 */
[----:B------:R0:W5:Y:S02]  /*6370*/  LDG.E.LTC128B R25, desc[UR36][R6.64+0x384] ;  /* 0x0003842406197981 */ /* 0x000164000c1e1920 */
.L_x_257:
[----:B------:R-:W-:Y:S05]  /*6380*/  BSYNC B1 ;  /* 0x0000000000017941 */ /* 0x000fea0003800000 */
.L_x_256:
[----:B-----5:R-:W-:Y:S01]  /*6390*/  FMUL R12, R25, R156 ;  /* 0x0000009c190c7220 */ /* 0x020fe20000400000 */
[----:B------:R-:W-:Y:S01]  /*63a0*/  ISETP.GT.AND P2, PT, R0, 0x8, P2 ;  /* 0x000000080000780c */ /* 0x000fe20001744270 */
[----:B------:R-:W-:Y:S02]  /*63b0*/  BSSY B1, `(.L_x_258) ;  /* 0x0000005000017945 */ /* 0x000fe40003800000 */
[----:B------:R-:W-:-:S05]  /*63c0*/  FFMA R137, R137, R155, R12 ;  /* 0x0000009b89897223 */ /* 0x000fca000000000c */
[----:B------:R0:W-:Y:S05]  /*63d0*/  @P1 STG.E desc[UR36][R4.64+0x384], R137 ;  /* 0x0003848904001986 */ /* 0x0001ea000c101924 */
[----:B------:R-:W-:Y:S05]  /*63e0*/  @!P2 BRA `(.L_x_259) ;  /* 0x000000000004a947 */ /* 0x000fea0003800000 */
[----:B------:R0:W5:Y:S02]  /*63f0*/  LDG.E.LTC128B R25, desc[UR36][R8.64+0x380] ;  /* 0x0003802408197981 */ /* 0x000164000c1e1920 */
.L_x_259:
[----:B------:R-:W-:Y:S05]  /*6400*/  BSYNC B1 ;  /* 0x0000000000017941 */ /* 0x000fea0003800000 */
.L_x_258:
        /* <DEDUP_REMOVED lines=8> */
.L_x_261:
[----:B------:R-:W-:Y:S05]  /*6490*/  BSYNC B1 ;  /* 0x0000000000017941 */ /* 0x000fea0003800000 */
.L_x_260:
        /* <DEDUP_REMOVED lines=8> */
.L_x_263:
[----:B------:R-:W-:Y:S05]  /*6520*/  BSYNC B1 ;  /* 0x0000000000017941 */ /* 0x000fea0003800000 */
.L_x_262:
[----:B0----5:R-:W-:Y:S01]  /*6530*/  FMUL R13, R25, R156 ;  /* 0x0000009c190d7220 */ /* 0x021fe20000400000 */
[----:B------:R-:W-:Y:S01]  /*6540*/  ISETP.GT.AND P0, PT, R0, RZ, P2 ;  /* 0x000000ff0000720c */ /* 0x000fe20001704270 */
[----:B------:R-:W-:Y:S02]  /*6550*/  BSSY B1, `(.L_x_264) ;  /* 0x0000005000017945 */ /* 0x000fe40003800000 */
[----:B------:R-:W-:-:S05]  /*6560*/  FFMA R13, R140, R155, R13 ;  /* 0x0000009b8c0d7223 */ /* 0x000fca000000000d */
[----:B------:R0:W-:Y:S05]  /*6570*/  @P3 STG.E desc[UR36][R4.64+0x3a0], R13 ;  /* 0x0003a00d04003986 */ /* 0x0001ea000c101924 */
[----:B------:R-:W-:Y:S05]  /*6580*/  @!P0 BRA `(.L_x_265) ;  /* 0x0000000000048947 */ /* 0x000fea0003800000 */
[----:B------:R0:W5:Y:S02]  /*6590*/  LDG.E.LTC128B R25, desc[UR36][R6.64+0x3a4] ;  /* 0x0003a42406197981 */ /* 0x000164000c1e1920 */
.L_x_265:
[----:B------:R-:W-:Y:S05]  /*65a0*/  BSYNC B1 ;  /* 0x0000000000017941 */ /* 0x000fea0003800000 */
.L_x_264:
[----:B-----5:R-:W-:Y:S01]  /*65b0*/  FMUL R12, R25, R156 ;  /* 0x0000009c190c7220 */ /* 0x020fe20000400000 */
[----:B------:R-:W-:Y:S01]  /*65c0*/  ISETP.GT.AND P1, PT, R0, 0x8, P1 ;  /* 0x000000080000780c */ /* 0x000fe20000f24270 */
[----:B------:R-:W-:Y:S02]  /*65d0*/  BSSY B1, `(.L_x_266) ;  /* 0x0000005000017945 */ /* 0x000fe40003800000 */
[----:B------:R-:W-:-:S05]  /*65e0*/  FFMA R141, R141, R155, R12 ;  /* 0x0000009b8d8d7223 */ /* 0x000fca000000000c */
[----:B------:R0:W-:Y:S05]  /*65f0*/  @P0 STG.E desc[UR36][R4.64+0x3a4], R141 ;  /* 0x0003a48d04000986 */ /* 0x0001ea000c101924 */
[----:B------:R-:W-:Y:S05]  /*6600*/  @!P1 BRA `(.L_x_267) ;  /* 0x0000000000049947 */ /* 0x000fea0003800000 */
[----:B------:R0:W5:Y:S02]  /*6610*/  LDG.E.LTC128B R25, desc[UR36][R8.64+0x3a0] ;  /* 0x0003a02408197981 */ /* 0x000164000c1e1920 */
.L_x_267:
[----:B------:R-:W-:Y:S05]  /*6620*/  BSYNC B1 ;  /* 0x0000000000017941 */ /* 0x000fea0003800000 */
.L_x_266:
        /* <DEDUP_REMOVED lines=8> */
.L_x_269:
[----:B------:R-:W-:Y:S05]  /*66b0*/  BSYNC B1 ;  /* 0x0000000000017941 */ /* 0x000fea0003800000 */
.L_x_268:
        /* <DEDUP_REMOVED lines=8> */
.L_x_271:
[----:B------:R-:W-:Y:S05]  /*6740*/  BSYNC B1 ;  /* 0x0000000000017941 */ /* 0x000fea0003800000 */
.L_x_270:
[----:B0----5:R-:W-:Y:S01]  /*6750*/  FMUL R13, R25, R156 ;  /* 0x0000009c190d7220 */ /* 0x021fe20000400000 */
[----:B------:R-:W-:Y:S01]  /*6760*/  ISETP.GT.AND P2, PT, R0, RZ, P1 ;  /* 0x000000ff0000720c */ /* 0x000fe20000f44270 */
[----:B------:R-:W-:Y:S02]  /*6770*/  BSSY B1, `(.L_x_272) ;  /* 0x0000005000017945 */ /* 0x000fe40003800000 */
[----:B------:R-:W-:-:S05]  /*6780*/  FFMA R13, R144, R155, R13 ;  /* 0x0000009b900d7223 */ /* 0x000fca000000000d */
[----:B------:R0:W-:Y:S05]  /*6790*/  @P3 STG.E desc[UR36][R4.64+0x3c0], R13 ;  /* 0x0003c00d04003986 */ /* 0x0001ea000c101924 */
[----:B------:R-:W-:Y:S05]  /*67a0*/  @!P2 BRA `(.L_x_273) ;  /* 0x000000000004a947 */ /* 0x000fea0003800000 */
[----:B------:R0:W5:Y:S02]  /*67b0*/  LDG.E.LTC128B R25, desc[UR36][R6.64+0x3c4] ;  /* 0x0003c42406197981 */ /* 0x000164000c1e1920 */
.L_x_273:
[----:B------:R-:W-:Y:S05]  /*67c0*/  BSYNC B1 ;  /* 0x0000000000017941 */ /* 0x000fea0003800000 */
.L_x_272:
[----:B-----5:R-:W-:Y:S01]  /*67d0*/  FMUL R12, R25, R156 ;  /* 0x0000009c190c7220 */ /* 0x020fe20000400000 */
[----:B------:R-:W-:Y:S01]  /*67e0*/  ISETP.GT.AND P0, PT, R0, 0x8, P0 ;  /* 0x000000080000780c */ /* 0x000fe20000704270 */
[----:B------:R-:W-:Y:S02]  /*67f0*/  BSSY B1, `(.L_x_274) ;  /* 0x0000005000017945 */ /* 0x000fe40003800000 */
[----:B------:R-:W-:-:S05]  /*6800*/  FFMA R145, R145, R155, R12 ;  /* 0x0000009b91917223 */ /* 0x000fca000000000c */
[----:B------:R0:W-:Y:S05]  /*6810*/  @P2 STG.E desc[UR36][R4.64+0x3c4], R145 ;  /* 0x0003c49104002986 */ /* 0x0001ea000c101924 */
[----:B------:R-:W-:Y:S05]  /*6820*/  @!P0 BRA `(.L_x_275) ;  /* 0x0000000000048947 */ /* 0x000fea0003800000 */
[----:B------:R0:W5:Y:S02]  /*6830*/  LDG.E.LTC128B R25, desc[UR36][R8.64+0x3c0] ;  /* 0x0003c02408197981 */ /* 0x000164000c1e1920 */
.L_x_275:
[----:B------:R-:W-:Y:S05]  /*6840*/  BSYNC B1 ;  /* 0x0000000000017941 */ /* 0x000fea0003800000 */
.L_x_274:
        /* <DEDUP_REMOVED lines=8> */
.L_x_277:
[----:B------:R-:W-:Y:S05]  /*68d0*/  BSYNC B1 ;  /* 0x0000000000017941 */ /* 0x000fea0003800000 */
.L_x_276:
        /* <DEDUP_REMOVED lines=8> */
.L_x_279:
[----:B------:R-:W-:Y:S05]  /*6960*/  BSYNC B1 ;  /* 0x0000000000017941 */ /* 0x000fea0003800000 */
.L_x_278:
[----:B-----5:R-:W-:Y:S01]  /*6970*/  FMUL R3, R25, R156 ;  /* 0x0000009c19037220 */ /* 0x020fe20000400000 */
[----:B------:R-:W-:Y:S01]  /*6980*/  ISETP.GT.AND P1, PT, R0, RZ, P0 ;  /* 0x000000ff0000720c */ /* 0x000fe20000724270 */
[----:B------:R-:W-:Y:S02]  /*6990*/  BSSY B1, `(.L_x_280) ;  /* 0x0000005000017945 */ /* 0x000fe40003800000 */
[----:B------:R-:W-:-:S05]  /*69a0*/  FFMA R3, R148, R155, R3 ;  /* 0x0000009b94037223 */ /* 0x000fca0000000003 */
[----:B------:R0:W-:Y:S05]  /*69b0*/  @P3 STG.E desc[UR36][R4.64+0x3e0], R3 ;  /* 0x0003e00304003986 */ /* 0x0001ea000c101924 */
[----:B------:R-:W-:Y:S05]  /*69c0*/  @!P1 BRA `(.L_x_281) ;  /* 0x0000000000049947 */ /* 0x000fea0003800000 */
[----:B------:R0:W5:Y:S02]  /*69d0*/  LDG.E.LTC128B R25, desc[UR36][R6.64+0x3e4] ;  /* 0x0003e42406197981 */ /* 0x000164000c1e1920 */
.L_x_281:
[----:B------:R-:W-:Y:S05]  /*69e0*/  BSYNC B1 ;  /* 0x0000000000017941 */ /* 0x000fea0003800000 */
.L_x_280:
[----:B0---45:R-:W-:Y:S01]  /*69f0*/  FMUL R6, R25, R156 ;  /* 0x0000009c19067220 */ /* 0x031fe20000400000 */
[----:B------:R-:W-:Y:S01]  /*6a00*/  ISETP.GT.AND P2, PT, R0, 0x8, P2 ;  /* 0x000000080000780c */ /* 0x000fe20001744270 */
[----:B------:R-:W-:Y:S02]  /*6a10*/  BSSY B1, `(.L_x_282) ;  /* 0x0000005000017945 */ /* 0x000fe40003800000 */
[----:B------:R-:W-:-:S05]  /*6a20*/  FFMA R149, R149, R155, R6 ;  /* 0x0000009b95957223 */ /* 0x000fca0000000006 */
[----:B------:R0:W-:Y:S05]  /*6a30*/  @P1 STG.E desc[UR36][R4.64+0x3e4], R149 ;  /* 0x0003e49504001986 */ /* 0x0001ea000c101924 */
[----:B------:R-:W-:Y:S05]  /*6a40*/  @!P2 BRA `(.L_x_283) ;  /* 0x000000000004a947 */ /* 0x000fea0003800000 */
[----:B------:R4:W5:Y:S02]  /*6a50*/  LDG.E.LTC128B R25, desc[UR36][R8.64+0x3e0] ;  /* 0x0003e02408197981 */ /* 0x000964000c1e1920 */
.L_x_283:
[----:B------:R-:W-:Y:S05]  /*6a60*/  BSYNC B1 ;  /* 0x0000000000017941 */ /* 0x000fea0003800000 */
.L_x_282:
[----:B-----5:R-:W-:Y:S01]  /*6a70*/  FMUL R3, R25, R156 ;  /* 0x0000009c19037220 */ /* 0x020fe20000400000 */
[----:B01----:R-:W-:Y:S01]  /*6a80*/  @P2 IMAD.MOV.U32 R4, RZ, RZ, R10 ;  /* 0x000000ffff042224 */ /* 0x003fe200078e000a */
[----:B------:R-:W-:Y:S01]  /*6a90*/  ISETP.GT.AND P0, PT, R0, 0x8, P0 ;  /* 0x000000080000780c */ /* 0x000fe20000704270 */
[----:B------:R-:W-:Y:S02]  /*6aa0*/  @P2 IMAD.MOV.U32 R5, RZ, RZ, R11 ;  /* 0x000000ffff052224 */ /* 0x000fe400078e000b */
[----:B------:R-:W-:Y:S01]  /*6ab0*/  FFMA R3, R150, R155, R3 ;  /* 0x0000009b96037223 */ /* 0x000fe20000000003 */
[----:B------:R-:W-:Y:S04]  /*6ac0*/  BSSY B1, `(.L_x_284) ;  /* 0x0000004000017945 */ /* 0x000fe80003800000 */
[----:B------:R0:W-:Y:S05]  /*6ad0*/  @P2 STG.E desc[UR36][R4.64+0x3e0], R3 ;  /* 0x0003e00304002986 */ /* 0x0001ea000c101924 */
[----:B------:R-:W-:Y:S05]  /*6ae0*/  @!P0 BRA `(.L_x_285) ;  /* 0x0000000000048947 */ /* 0x000fea0003800000 */
[----:B------:R1:W5:Y:S02]  /*6af0*/  LDG.E.LTC128B R25, desc[UR36][R8.64+0x3e4] ;  /* 0x0003e42408197981 */ /* 0x000364000c1e1920 */
.L_x_285:
[----:B------:R-:W-:Y:S05]  /*6b00*/  BSYNC B1 ;  /* 0x0000000000017941 */ /* 0x000fea0003800000 */
.L_x_284:
[----:B-----5:R-:W-:-:S04]  /*6b10*/  FMUL R0, R25, R156 ;  /* 0x0000009c19007220 */ /* 0x020fc80000400000 */
[----:B------:R-:W-:Y:S01]  /*6b20*/  FFMA R151, R151, R155, R0 ;  /* 0x0000009b97977223 */ /* 0x000fe20000000000 */
[----:B------:R-:W-:Y:S06]  /*6b30*/  @!P0 BRA `(.L_x_286) ;  /* 0x0000001c00208947 */ /* 0x000fec0003800000 */
[----:B------:R0:W-:Y:S01]  /*6b40*/  STG.E desc[UR36][R10.64+0x3e4], R151 ;  /* 0x0003e4970a007986 */ /* 0x0001e2000c101924 */
[----:B------:R-:W-:Y:S05]  /*6b50*/  BRA `(.L_x_286) ;  /* 0x0000001c00187947 */ /* 0x000fea0003800000 */
.L_x_33:
[----:B------:R-:W-:Y:S01]  /*6b60*/  ISETP.GT.AND P3, PT, R3, 0x1, PT ;  /* 0x000000010300780c */ /* 0x000fe20003f64270 */
[----:B------:R-:W-:Y:S01]  /*6b70*/  ULDC.64 UR4, c[0x0][0x5c0] ;  /* 0x0001700000047ab9 */ /* 0x000fe20000000a00 */
[-C--:B------:R-:W-:Y:S01]  /*6b80*/  FMUL R9, R24, R155.reuse ;  /* 0x0000009b18097220 */ /* 0x080fe20000400000 */
[----:B------:R-:W-:Y:S01]  /*6b90*/  LEA R4, P1, R162, UR4, 0x2 ;  /* 0x00000004a2047c11 */ /* 0x000fe2000f8210ff */
[-C--:B------:R-:W-:Y:S01]  /*6ba0*/  FMUL R25, R25, R155.reuse ;  /* 0x0000009b19197220 */ /* 0x080fe20000400000 */
[----:B------:R-:W-:Y:S01]  /*6bb0*/  ISETP.GT.AND P2, PT, R0, RZ, P3 ;  /* 0x000000ff0000720c */ /* 0x000fe20001f44270 */
[-C--:B------:R-:W-:Y:S01]  /*6bc0*/  FMUL R27, R27, R155.reuse ;  /* 0x0000009b1b1b7220 */ /* 0x080fe20000400000 */
[----:B------:R-:W-:Y:S01]  /*6bd0*/  LEA.HI.X R5, R162, UR5, R171, 0x2, P1 ;  /* 0x00000005a2057c11 */ /* 0x000fe200088f14ab */
[-C--:B------:R-:W-:Y:S01]  /*6be0*/  FMUL R29, R29, R155.reuse ;  /* 0x0000009b1d1d7220 */ /* 0x080fe20000400000 */
[----:B------:R-:W-:Y:S01]  /*6bf0*/  ISETP.GT.AND P0, PT, R0, 0x8, P0 ;  /* 0x000000080000780c */ /* 0x000fe20000704270 */
[-C--:B------:R-:W-:Y:S01]  /*6c00*/  FMUL R31, R31, R155.reuse ;  /* 0x0000009b1f1f7220 */ /* 0x080fe20000400000 */
[----:B------:R-:W-:Y:S01]  /*6c10*/  ISETP.GT.AND P5, PT, R3, 0x8, PT ;  /* 0x000000080300780c */ /* 0x000fe20003fa4270 */
[----:B------:R0:W-:Y:S01]  /*6c20*/  @P4 STG.E desc[UR36][R4.64], R9 ;  /* 0x0000000904004986 */ /* 0x0001e2000c101924 */
[C---:B------:R-:W-:Y:S01]  /*6c30*/  SHF.L.U64.HI R11, R10.reuse, 0x5, R11 ;  /* 0x000000050a0b7819 */ /* 0x040fe2000001020b */
[-C--:B------:R-:W-:Y:S01]  /*6c40*/  FMUL R33, R33, R155.reuse ;  /* 0x0000009b21217220 */ /* 0x080fe20000400000 */
[----:B------:R-:W-:Y:S01]  /*6c50*/  LEA R6, P1, R10, R4, 0x5 ;  /* 0x000000040a067211 */ /* 0x000fe200078228ff */
[-C--:B------:R-:W-:Y:S01]  /*6c60*/  FMUL R35, R35, R155.reuse ;  /* 0x0000009b23237220 */ /* 0x080fe20000400000 */
[C---:B------:R-:W-:Y:S01]  /*6c70*/  ISETP.GT.AND P3, PT, R0.reuse, 0x8, P3 ;  /* 0x000000080000780c */ /* 0x040fe20001f64270 */
[----:B------:R-:W-:Y:S01]  /*6c80*/  @P2 STG.E desc[UR36][R4.64+0x4], R25 ;  /* 0x0000041904002986 */ /* 0x000fe2000c101924 */
[----:B------:R-:W-:Y:S01]  /*6c90*/  ISETP.GT.AND P4, PT, R3, 0x9, PT ;  /* 0x000000090300780c */ /* 0x000fe20003f84270 */
[----:B------:R-:W-:Y:S01]  /*6ca0*/  IMAD.X R7, R11, 0x1, R5, P1 ;  /* 0x000000010b077824 */ /* 0x000fe200008e0605 */
[----:B------:R-:W-:Y:S01]  /*6cb0*/  ISETP.GT.AND P2, PT, R0, RZ, P5 ;  /* 0x000000ff0000720c */ /* 0x000fe20002f44270 */
[-C--:B------:R-:W-:Y:S01]  /*6cc0*/  FMUL R11, R28, R155.reuse ;  /* 0x0000009b1c0b7220 */ /* 0x080fe20000400000 */
[----:B------:R-:W-:Y:S01]  /*6cd0*/  ISETP.GT.AND P1, PT, R0, RZ, P4 ;  /* 0x000000ff0000720c */ /* 0x000fe20002724270 */
[-C--:B0-----:R-:W-:Y:S01]  /*6ce0*/  FMUL R9, R26, R155.reuse ;  /* 0x0000009b1a097220 */ /* 0x081fe20000400000 */
[C---:B------:R-:W-:Y:S01]  /*6cf0*/  ISETP.GT.AND P4, PT, R0.reuse, 0x8, P4 ;  /* 0x000000080000780c */ /* 0x040fe20002784270 */
[-C--:B------:R-:W-:Y:S01]  /*6d00*/  FMUL R37, R37, R155.reuse ;  /* 0x0000009b25257220 */ /* 0x080fe20000400000 */
[-C--:B------:R-:W-:Y:S01]  /*6d10*/  FMUL R39, R39, R155.reuse ;  /* 0x0000009b27277220 */ /* 0x080fe20000400000 */
[-C--:B------:R-:W-:Y:S01]  /*6d20*/  FMUL R41, R41, R155.reuse ;  /* 0x0000009b29297220 */ /* 0x080fe20000400000 */
[----:B------:R0:W-:Y:S01]  /*6d30*/  @P0 STG.E desc[UR36][R6.64], R9 ;  /* 0x0000000906000986 */ /* 0x0001e2000c101924 */
[C---:B------:R-:W-:Y:S01]  /*6d40*/  ISETP.GT.AND P0, PT, R0.reuse, 0x8, P5 ;  /* 0x000000080000780c */ /* 0x040fe20002f04270 */
[-C--:B------:R-:W-:Y:S01]  /*6d50*/  FMUL R43, R43, R155.reuse ;  /* 0x0000009b2b2b7220 */ /* 0x080fe20000400000 */
[C---:B------:R-:W-:Y:S01]  /*6d60*/  ISETP.GT.AND P5, PT, R3.reuse, 0x10, PT ;  /* 0x000000100300780c */ /* 0x040fe20003fa4270 */
[----:B------:R-:W-:Y:S01]  /*6d70*/  @P3 STG.E desc[UR36][R6.64+0x4], R27 ;  /* 0x0000041b06003986 */ /* 0x000fe2000c101924 */
[----:B------:R-:W-:Y:S01]  /*6d80*/  ISETP.GT.AND P3, PT, R3, 0x11, PT ;  /* 0x000000110300780c */ /* 0x000fe20003f64270 */
[-C--:B------:R-:W-:Y:S01]  /*6d90*/  FMUL R45, R45, R155.reuse ;  /* 0x0000009b2d2d7220 */ /* 0x080fe20000400000 */
[-C--:B------:R-:W-:Y:S01]  /*6da0*/  FMUL R47, R47, R155.reuse ;  /* 0x0000009b2f2f7220 */ /* 0x080fe20000400000 */
[----:B------:R1:W-:Y:S01]  /*6db0*/  @P2 STG.E desc[UR36][R4.64+0x20], R11 ;  /* 0x0000200b04002986 */ /* 0x0003e2000c101924 */
[----:B------:R-:W-:Y:S01]  /*6dc0*/  ISETP.GT.AND P2, PT, R0, RZ, P5 ;  /* 0x000000ff0000720c */ /* 0x000fe20002f44270 */
[-C--:B------:R-:W-:Y:S01]  /*6dd0*/  FMUL R49, R49, R155.reuse ;  /* 0x0000009b31317220 */ /* 0x080fe20000400000 */
[-C--:B------:R-:W-:Y:S01]  /*6de0*/  FMUL R51, R51, R155.reuse ;  /* 0x0000009b33337220 */ /* 0x080fe20000400000 */
[----:B------:R-:W-:Y:S01]  /*6df0*/  @P1 STG.E desc[UR36][R4.64+0x24], R29 ;  /* 0x0000241d04001986 */ /* 0x000fe2000c101924 */
[-C--:B0-----:R-:W-:Y:S01]  /*6e00*/  FMUL R9, R30, R155.reuse ;  /* 0x0000009b1e097220 */ /* 0x081fe20000400000 */
[C---:B------:R-:W-:Y:S01]  /*6e10*/  ISETP.GT.AND P1, PT, R0.reuse, RZ, P3 ;  /* 0x000000ff0000720c */ /* 0x040fe20001f24270 */
[-C--:B------:R-:W-:Y:S01]  /*6e20*/  FMUL R53, R53, R155.reuse ;  /* 0x0000009b35357220 */ /* 0x080fe20000400000 */
[C---:B------:R-:W-:Y:S01]  /*6e30*/  ISETP.GT.AND P3, PT, R0.reuse, 0x8, P3 ;  /* 0x000000080000780c */ /* 0x040fe20001f64270 */
[-C--:B------:R-:W-:Y:S01]  /*6e40*/  FMUL R55, R55, R155.reuse ;  /* 0x0000009b37377220 */ /* 0x080fe20000400000 */
[----:B------:R0:W-:Y:S01]  /*6e50*/  @P0 STG.E desc[UR36][R6.64+0x20], R9 ;  /* 0x0000200906000986 */ /* 0x0001e2000c101924 */
[----:B------:R-:W-:Y:S01]  /*6e60*/  ISETP.GT.AND P0, PT, R0, 0x8, P5 ;  /* 0x000000080000780c */ /* 0x000fe20002f04270 */
[-C--:B-1----:R-:W-:Y:S01]  /*6e70*/  FMUL R11, R32, R155.reuse ;  /* 0x0000009b200b7220 */ /* 0x082fe20000400000 */
        /* <DEDUP_REMOVED lines=143> */
[----:B-1----:R-:W-:Y:S01]  /*7770*/  FMUL R11, R64, R155 ;  /* 0x0000009b400b7220 */ /* 0x002fe20000400000 */
[C---:B------:R-:W-:Y:S01]  /*7780*/  ISETP.GT.AND P5, PT, R3.reuse, 0x58, PT ;  /* 0x000000580300780c */ /* 0x040fe20003fa4270 */
[----:B------:R-:W-:Y:S01]  /*7790*/  @P4 STG.E desc[UR36][R6.64+0x124], R63 ;  /* 0x0001243f06004986 */ /* 0x000fe2000c101924 */
[----:B------:R-:W-:-:S03]  /*77a0*/  ISETP.GT.AND P4, PT, R3, 0x59, PT ;  /* 0x000000590300780c */ /* 0x000fc60003f84270 */
[----:B------:R1:W-:Y:S01]  /*77b0*/  @P2 STG.E desc[UR36][R4.64+0x140], R11 ;  /* 0x0001400b04002986 */ /* 0x0003e2000c101924 */
[----:B------:R-:W-:-:S03]  /*77c0*/  ISETP.GT.AND P2, PT, R0, RZ, P5 ;  /* 0x000000ff0000720c */ /* 0x000fc60002f44270 */
[----:B------:R-:W-:Y:S01]  /*77d0*/  @P1 STG.E desc[UR36][R4.64+0x144], R65 ;  /* 0x0001444104001986 */ /* 0x000fe2000c101924 */
[-C--:B0-----:R-:W-:Y:S01]  /*77e0*/  FMUL R9, R66, R155.reuse ;  /* 0x0000009b42097220 */ /* 0x081fe20000400000 */
[C---:B------:R-:W-:Y:S02]  /*77f0*/  ISETP.GT.AND P1, PT, R0.reuse, RZ, P4 ;  /* 0x000000ff0000720c */ /* 0x040fe40002724270 */
[C---:B------:R-:W-:Y:S02]  /*7800*/  ISETP.GT.AND P4, PT, R0.reuse, 0x8, P4 ;  /* 0x000000080000780c */ /* 0x040fe40002784270 */
        /* <DEDUP_REMOVED lines=93> */
[----:B------:R-:W-:Y:S01]  /*7de0*/  ISETP.GT.AND P1, PT, R0, RZ, P4 ;  /* 0x000000ff0000720c */ /* 0x000fe20002724270 */
[----:B0-----:R-:W-:Y:S01]  /*7df0*/  FMUL R9, R98, R155 ;  /* 0x0000009b62097220 */ /* 0x001fe20000400000 */
[----:B------:R-:W-:-:S04]  /*7e00*/  ISETP.GT.AND P4, PT, R0, 0x8, P4 ;  /* 0x000000080000780c */ /* 0x000fc80002784270 */
[----:B------:R0:W-:Y:S01]  /*7e10*/  @P0 STG.E desc[UR36][R6.64+0x240], R9 ;  /* 0x0002400906000986 */ /* 0x0001e2000c101924 */
[----:B-1----:R-:W-:Y:S01]  /*7e20*/  FMUL R11, R100, R155 ;  /* 0x0000009b640b7220 */ /* 0x002fe20000400000 */
[----:B------:R-:W-:Y:S02]  /*7e30*/  ISETP.GT.AND P0, PT, R0, 0x8, P5 ;  /* 0x000000080000780c */ /* 0x000fe40002f04270 */
[----:B------:R-:W-:Y:S01]  /*7e40*/  @P3 STG.E desc[UR36][R6.64+0x244], R99 ;  /* 0x0002446306003986 */ /* 0x000fe2000c101924 */
[----:B------:R-:W-:-:S03]  /*7e50*/  ISETP.GT.AND P5, PT, R3, 0xa0, PT ;  /* 0x000000a00300780c */ /* 0x000fc60003fa4270 */
[----:B------:R1:W-:Y:S01]  /*7e60*/  @P2 STG.E desc[UR36][R4.64+0x260], R11 ;  /* 0x0002600b04002986 */ /* 0x0003e2000c101924 */
[----:B------:R-:W-:Y:S02]  /*7e70*/  ISETP.GT.AND P2, PT, R3, 0xa1, PT ;  /* 0x000000a10300780c */ /* 0x000fe40003f44270 */
[C---:B------:R-:W-:Y:S01]  /*7e80*/  ISETP.GT.AND P3, PT, R0.reuse, RZ, P5 ;  /* 0x000000ff0000720c */ /* 0x040fe20002f64270 */
[----:B------:R-:W-:Y:S01]  /*7e90*/  @P1 STG.E desc[UR36][R4.64+0x264], R101 ;  /* 0x0002646504001986 */ /* 0x000fe2000c101924 */
[----:B------:R-:W-:Y:S01]  /*7ea0*/  ISETP.GT.AND P1, PT, R0, RZ, P2 ;  /* 0x000000ff0000720c */ /* 0x000fe20001724270 */
[----:B0-----:R-:W-:Y:S01]  /*7eb0*/  FMUL R9, R102, R155 ;  /* 0x0000009b66097220 */ /* 0x001fe20000400000 */
[----:B------:R-:W-:-:S04]  /*7ec0*/  ISETP.GT.AND P2, PT, R0, 0x8, P2 ;  /* 0x000000080000780c */ /* 0x000fc80001744270 */
[----:B------:R0:W-:Y:S01]  /*7ed0*/  @P0 STG.E desc[UR36][R6.64+0x260], R9 ;  /* 0x0002600906000986 */ /* 0x0001e2000c101924 */
[----:B-1----:R-:W-:Y:S01]  /*7ee0*/  FMUL R11, R104, R155 ;  /* 0x0000009b680b7220 */ /* 0x002fe20000400000 */
[----:B------:R-:W-:Y:S02]  /*7ef0*/  ISETP.GT.AND P0, PT, R0, 0x8, P5 ;  /* 0x000000080000780c */ /* 0x000fe40002f04270 */
[----:B------:R-:W-:Y:S04]  /*7f00*/  @P4 STG.E desc[UR36][R6.64+0x264], R103 ;  /* 0x0002646706004986 */ /* 0x000fe8000c101924 */
[----:B------:R1:W-:Y:S01]  /*7f10*/  @P3 STG.E desc[UR36][R4.64+0x280], R11 ;  /* 0x0002800b04003986 */ /* 0x0003e2000c101924 */
[----:B------:R-:W-:-:S03]  /*7f20*/  ISETP.GT.AND P3, PT, R3, 0xa8, PT ;  /* 0x000000a80300780c */ /* 0x000fc60003f64270 */
[----:B------:R-:W-:Y:S01]  /*7f30*/  @P1 STG.E desc[UR36][R4.64+0x284], R105 ;  /* 0x0002846904001986 */ /* 0x000fe2000c101924 */
[----:B------:R-:W-:Y:S01]  /*7f40*/  ISETP.GT.AND P1, PT, R3, 0xa9, PT ;  /* 0x000000a90300780c */ /* 0x000fe20003f24270 */
[-C--:B0-----:R-:W-:Y:S01]  /*7f50*/  FMUL R9, R106, R155.reuse ;  /* 0x0000009b6a097220 */ /* 0x081fe20000400000 */
[C---:B------:R-:W-:Y:S02]  /*7f60*/  ISETP.GT.AND P5, PT, R0.reuse, RZ, P3 ;  /* 0x000000ff0000720c */ /* 0x040fe40001fa4270 */
[----:B------:R-:W-:Y:S02]  /*7f70*/  ISETP.GT.AND P4, PT, R0, RZ, P1 ;  /* 0x000000ff0000720c */ /* 0x000fe40000f84270 */
[----:B------:R0:W-:Y:S01]  /*7f80*/  @P0 STG.E desc[UR36][R6.64+0x280], R9 ;  /* 0x0002800906000986 */ /* 0x0001e2000c101924 */
[----:B-1----:R-:W-:Y:S01]  /*7f90*/  FMUL R11, R108, R155 ;  /* 0x0000009b6c0b7220 */ /* 0x002fe20000400000 */
[C---:B------:R-:W-:Y:S02]  /*7fa0*/  ISETP.GT.AND P3, PT, R0.reuse, 0x8, P3 ;  /* 0x000000080000780c */ /* 0x040fe40001f64270 */
[----:B------:R-:W-:Y:S01]  /*7fb0*/  @P2 STG.E desc[UR36][R6.64+0x284], R107 ;  /* 0x0002846b06002986 */ /* 0x000fe2000c101924 */
[----:B------:R-:W-:-:S02]  /*7fc0*/  ISETP.GT.AND P1, PT, R0, 0x8, P1 ;  /* 0x000000080000780c */ /* 0x000fc40000f24270 */
[C---:B------:R-:W-:Y:S02]  /*7fd0*/  ISETP.GT.AND P0, PT, R3.reuse, 0xb0, PT ;  /* 0x000000b00300780c */ /* 0x040fe40003f04270 */
[C---:B------:R-:W-:Y:S01]  /*7fe0*/  ISETP.GT.AND P2, PT, R3.reuse, 0xb1, PT ;  /* 0x000000b10300780c */ /* 0x040fe20003f44270 */
[----:B------:R1:W-:Y:S01]  /*7ff0*/  @P5 STG.E desc[UR36][R4.64+0x2a0], R11 ;  /* 0x0002a00b04005986 */ /* 0x0003e2000c101924 */
[----:B------:R-:W-:Y:S01]  /*8000*/  ISETP.GT.AND P5, PT, R0, RZ, P0 ;  /* 0x000000ff0000720c */ /* 0x000fe200007a4270 */
[-C--:B0-----:R-:W-:Y:S01]  /*8010*/  FMUL R9, R110, R155.reuse ;  /* 0x0000009b6e097220 */ /* 0x081fe20000400000 */
[C---:B------:R-:W-:Y:S01]  /*8020*/  ISETP.GT.AND P0, PT, R0.reuse, 0x8, P0 ;  /* 0x000000080000780c */ /* 0x040fe20000704270 */
[----:B------:R-:W-:Y:S01]  /*8030*/  @P4 STG.E desc[UR36][R4.64+0x2a4], R109 ;  /* 0x0002a46d04004986 */ /* 0x000fe2000c101924 */
[C---:B------:R-:W-:Y:S02]  /*8040*/  ISETP.GT.AND P4, PT, R0.reuse, RZ, P2 ;  /* 0x000000ff0000720c */ /* 0x040fe40001784270 */
[----:B------:R-:W-:Y:S01]  /*8050*/  ISETP.GT.AND P2, PT, R0, 0x8, P2 ;  /* 0x000000080000780c */ /* 0x000fe20001744270 */
[----:B------:R0:W-:Y:S01]  /*8060*/  @P3 STG.E desc[UR36][R6.64+0x2a0], R9 ;  /* 0x0002a00906003986 */ /* 0x0001e2000c101924 */
[----:B------:R-:W-:Y:S01]  /*8070*/  ISETP.GT.AND P3, PT, R3, 0xb9, PT ;  /* 0x000000b90300780c */ /* 0x000fe20003f64270 */
[----:B-1----:R-:W-:-:S02]  /*8080*/  FMUL R11, R112, R155 ;  /* 0x0000009b700b7220 */ /* 0x002fc40000400000 */
[----:B------:R-:W-:Y:S01]  /*8090*/  @P1 STG.E desc[UR36][R6.64+0x2a4], R111 ;  /* 0x0002a46f06001986 */ /* 0x000fe2000c101924 */
[----:B------:R-:W-:-:S03]  /*80a0*/  ISETP.GT.AND P1, PT, R3, 0xb8, PT ;  /* 0x000000b80300780c */ /* 0x000fc60003f24270 */
[----:B------:R1:W-:Y:S01]  /*80b0*/  @P5 STG.E desc[UR36][R4.64+0x2c0], R11 ;  /* 0x0002c00b04005986 */ /* 0x0003e2000c101924 */
[----:B------:R-:W-:Y:S01]  /*80c0*/  ISETP.GT.AND P5, PT, R0, RZ, P1 ;  /* 0x000000ff0000720c */ /* 0x000fe20000fa4270 */
[-C--:B0-----:R-:W-:Y:S02]  /*80d0*/  FMUL R9, R114, R155.reuse ;  /* 0x0000009b72097220 */ /* 0x081fe40000400000 */
[----:B------:R-:W-:Y:S01]  /*80e0*/  @P4 STG.E desc[UR36][R4.64+0x2c4], R113 ;  /* 0x0002c47104004986 */ /* 0x000fe2000c101924 */
[C---:B------:R-:W-:Y:S02]  /*80f0*/  ISETP.GT.AND P4, PT, R0.reuse, RZ, P3 ;  /* 0x000000ff0000720c */ /* 0x040fe40001f84270 */
[C---:B------:R-:W-:Y:S01]  /*8100*/  ISETP.GT.AND P1, PT, R0.reuse, 0x8, P1 ;  /* 0x000000080000780c */ /* 0x040fe20000f24270 */
[----:B------:R0:W-:Y:S01]  /*8110*/  @P0 STG.E desc[UR36][R6.64+0x2c0], R9 ;  /* 0x0002c00906000986 */ /* 0x0001e2000c101924 */
[C---:B------:R-:W-:Y:S02]  /*8120*/  ISETP.GT.AND P0, PT, R3.reuse, 0xc0, PT ;  /* 0x000000c00300780c */ /* 0x040fe40003f04270 */
[----:B------:R-:W-:Y:S01]  /*8130*/  ISETP.GT.AND P3, PT, R0, 0x8, P3 ;  /* 0x000000080000780c */ /* 0x000fe20001f64270 */
[----:B-1----:R-:W-:Y:S01]  /*8140*/  FMUL R11, R116, R155 ;  /* 0x0000009b740b7220 */ /* 0x002fe20000400000 */
        /* <DEDUP_REMOVED lines=69> */
[----:B------:R-:W-:Y:S02]  /*85a0*/  ISETP.GT.AND P3, PT, R0, 0x8, P3 ;  /* 0x000000080000780c */ /* 0x000fe40001f64270 */
[C---:B------:R-:W-:Y:S01]  /*85b0*/  ISETP.GT.AND P0, PT, R3.reuse, 0xf0, PT ;  /* 0x000000f00300780c */ /* 0x040fe20003f04270 */
        /* <DEDUP_REMOVED lines=12> */
[-C--:B-1----:R-:W-:Y:S01]  /*8680*/  FMUL R11, R144, R155.reuse ;  /* 0x0000009b900b7220 */ /* 0x082fe20000400000 */
[----:B------:R-:W-:Y:S01]  /*8690*/  @P3 STG.E desc[UR36][R6.64+0x3a4], R143 ;  /* 0x0003a48f06003986 */ /* 0x000fe2000c101924 */
[----:B------:R-:W-:Y:S01]  /*86a0*/  ISETP.GT.AND P3, PT, R3, 0xf8, PT ;  /* 0x000000f80300780c */ /* 0x000fe20003f64270 */
[----:B------:R-:W-:-:S02]  /*86b0*/  FMUL R3, R146, R155 ;  /* 0x0000009b92037220 */ /* 0x000fc40000400000 */
[----:B------:R1:W-:Y:S01]  /*86c0*/  @P5 STG.E desc[UR36][R4.64+0x3c0], R11 ;  /* 0x0003c00b04005986 */ /* 0x0003e2000c101924 */
[C---:B------:R-:W-:Y:S02]  /*86d0*/  ISETP.GT.AND P5, PT, R0.reuse, RZ, P3 ;  /* 0x000000ff0000720c */ /* 0x040fe40001fa4270 */
[C---:B------:R-:W-:Y:S01]  /*86e0*/  ISETP.GT.AND P3, PT, R0.reuse, 0x8, P3 ;  /* 0x000000080000780c */ /* 0x040fe20001f64270 */
[----:B------:R-:W-:Y:S01]  /*86f0*/  @P4 STG.E desc[UR36][R4.64+0x3c4], R145 ;  /* 0x0003c49104004986 */ /* 0x000fe2000c101924 */
[----:B------:R-:W-:Y:S01]  /*8700*/  ISETP.GT.AND P4, PT, R0, RZ, P1 ;  /* 0x000000ff0000720c */ /* 0x000fe20000f84270 */
[-C--:B0-----:R-:W-:Y:S01]  /*8710*/  FMUL R9, R148, R155.reuse ;  /* 0x0000009b94097220 */ /* 0x081fe20000400000 */
[----:B------:R-:W-:Y:S01]  /*8720*/  ISETP.GT.AND P1, PT, R0, 0x8, P1 ;  /* 0x000000080000780c */ /* 0x000fe20000f24270 */
[----:B------:R-:W-:Y:S04]  /*8730*/  @P0 STG.E desc[UR36][R6.64+0x3c0], R3 ;  /* 0x0003c00306000986 */ /* 0x000fe8000c101924 */
[----:B------:R-:W-:Y:S01]  /*8740*/  @P2 STG.E desc[UR36][R6.64+0x3c4], R147 ;  /* 0x0003c49306002986 */ /* 0x000fe2000c101924 */
[----:B-1----:R-:W-:-:S03]  /*8750*/  FMUL R11, R150, R155 ;  /* 0x0000009b960b7220 */ /* 0x002fc60000400000 */
[----:B------:R-:W-:Y:S04]  /*8760*/  @P5 STG.E desc[UR36][R4.64+0x3e0], R9 ;  /* 0x0003e00904005986 */ /* 0x000fe8000c101924 */
[----:B------:R0:W-:Y:S02]  /*8770*/  @P4 STG.E desc[UR36][R4.64+0x3e4], R149 ;  /* 0x0003e49504004986 */ /* 0x0001e4000c101924 */
[----:B0-----:R-:W-:Y:S02]  /*8780*/  @P3 IMAD.MOV.U32 R4, RZ, RZ, R6 ;  /* 0x000000ffff043224 */ /* 0x001fe400078e0006 */
[----:B------:R-:W-:-:S05]  /*8790*/  @P3 IMAD.MOV.U32 R5, RZ, RZ, R7 ;  /* 0x000000ffff053224 */ /* 0x000fca00078e0007 */
[----:B------:R0:W-:Y:S04]  /*87a0*/  @P3 STG.E desc[UR36][R4.64+0x3e0], R11 ;  /* 0x0003e00b04003986 */ /* 0x0001e8000c101924 */
[----:B------:R0:W-:Y:S02]  /*87b0*/  @P1 STG.E desc[UR36][R6.64+0x3e4], R151 ;  /* 0x0003e49706001986 */ /* 0x0001e4000c101924 */
.L_x_286:
[----:B------:R-:W-:Y:S05]  /*87c0*/  BSYNC B0 ;  /* 0x0000000000007941 */ /* 0x000fea0003800000 */
.L_x_32:
[----:B------:R-:W-:Y:S01]  /*87d0*/  ULDC UR4, c[0x0][0xc] ;  /* 0x0000030000047ab9 */ /* 0x000fe20000000800 */
[----:B------:R-:W-:Y:S01]  /*87e0*/  ULDC UR5, c[0x0][0x10] ;  /* 0x0000040000057ab9 */ /* 0x000fe20000000800 */
[----:B0-----:R-:W0:Y:S01]  /*87f0*/  LDC R3, c[0x0][0x14] ;  /* 0x00000500ff037b82 */ /* 0x001e220000000800 */
[----:B------:R-:W-:Y:S01]  /*8800*/  UIMAD.WIDE.U32 UR4, UR4, UR5, URZ ;  /* 0x00000005040472a5 */ /* 0x000fe2000f8e003f */
[----:B------:R-:W-:Y:S01]  /*8810*/  PRMT R0, RZ, 0x7610, R0 ;  /* 0x00007610ff007816 */ /* 0x000fe20000000000 */
[----:B------:R-:W-:Y:S02]  /*8820*/  IMAD.MOV.U32 R153, RZ, RZ, -0x1 ;  /* 0xffffffffff997424 */ /* 0x000fe400078e00ff */
[----:B------:R-:W-:Y:S02]  /*8830*/  IMAD.MOV.U32 R23, RZ, RZ, -0x1 ;  /* 0xffffffffff177424 */ /* 0x000fe400078e00ff */
[----:B0-----:R-:W-:-:S04]  /*8840*/  IMAD.WIDE.U32 R16, R3, UR4, R16 ;  /* 0x0000000403107c25 */ /* 0x001fc8000f8e0010 */
[----:B------:R-:W-:Y:S01]  /*8850*/  IMAD R3, R3, UR5, RZ ;  /* 0x0000000503037c24 */ /* 0x000fe2000f8e02ff */
[----:B------:R-:W-:Y:S02]  /*8860*/  ULDC.64 UR4, c[0x0][0x650] ;  /* 0x0001940000047ab9 */ /* 0x000fe40000000a00 */
[----:B------:R-:W-:Y:S01]  /*8870*/  ISETP.GE.U32.AND P0, PT, R16, UR4, PT ;  /* 0x0000000410007c0c */ /* 0x000fe2000bf06070 */
[----:B------:R-:W-:-:S05]  /*8880*/  IMAD.IADD R17, R17, 0x1, R3 ;  /* 0x0000000111117824 */ /* 0x000fca00078e0203 */
[----:B------:R-:W-:-:S13]  /*8890*/  ISETP.GE.U32.AND.EX P0, PT, R17, UR5, PT, P0 ;  /* 0x0000000511007c0c */ /* 0x000fda000bf06100 */
[----:B------:R-:W-:Y:S05]  /*88a0*/  @P0 BRA `(.L_x_287) ;  /* 0x0000000400640947 */ /* 0x000fea0003800000 */
[----:B------:R-:W0:Y:S01]  /*88b0*/  S2R R12, SR_CTAID.X ;  /* 0x00000000000c7919 */ /* 0x000e220000002500 */
[----:B---3--:R-:W3:Y:S01]  /*88c0*/  LDC.64 R10, c[0x0][0x628] ;  /* 0x00018a00ff0a7b82 */ /* 0x008ee20000000a00 */
[----:B------:R-:W-:Y:S01]  /*88d0*/  ULDC UR4, c[0x0][0x150] ;  /* 0x0000540000047ab9 */ /* 0x000fe20000000800 */
[----:B-12-4-:R-:W-:Y:S01]  /*88e0*/  IMAD.MOV.U32 R8, RZ, RZ, R16 ;  /* 0x000000ffff087224 */ /* 0x016fe200078e0010 */
[----:B------:R-:W1:Y:S01]  /*88f0*/  S2R R24, SR_CTAID.Y ;  /* 0x0000000000187919 */ /* 0x000e620000002600 */
[----:B------:R-:W-:-:S04]  /*8900*/  IMAD.MOV.U32 R9, RZ, RZ, R17 ;  /* 0x000000ffff097224 */ /* 0x000fc800078e0011 */
[----:B------:R-:W2:Y:S08]  /*8910*/  LDC R21, c[0x0][0x144] ;  /* 0x00005100ff157b82 */ /* 0x000eb00000000800 */
[----:B------:R-:W4:Y:S08]  /*8920*/  LDC R0, c[0x0][0x630] ;  /* 0x00018c00ff007b82 */ /* 0x000f300000000800 */
[----:B------:R-:W1:Y:S01]  /*8930*/  LDC.64 R14, c[0x0][0x620] ;  /* 0x00018800ff0e7b82 */ /* 0x000e620000000a00 */
[----:B---3--:R-:W-:-:S04]  /*8940*/  ISETP.NE.U32.AND P0, PT, R10, RZ, PT ;  /* 0x000000ff0a00720c */ /* 0x008fc80003f05070 */
[----:B------:R-:W-:Y:S02]  /*8950*/  ISETP.NE.AND.EX P0, PT, R11, RZ, PT, P0 ;  /* 0x000000ff0b00720c */ /* 0x000fe40003f05300 */
[----:B0-----:R-:W-:-:S05]  /*8960*/  I2FP.F32.U32 R3, R12 ;  /* 0x0000000c00037245 */ /* 0x001fca0000201000 */
[----:B------:R-:W-:-:S04]  /*8970*/  FMUL R3, R3, UR4 ;  /* 0x0000000403037c20 */ /* 0x000fc80008400000 */
[----:B------:R0:W3:Y:S02]  /*8980*/  F2I.U32.TRUNC.NTZ R20, R3 ;  /* 0x0000000300147305 */ /* 0x0000e4000020f000 */
[----:B--2-4-:R-:W-:Y:S05]  /*8990*/  @!P0 BRA `(.L_x_288) ;  /* 0x0000000000288947 */ /* 0x014fea0003800000 */
[----:B0-----:R-:W0:Y:S02]  /*89a0*/  LDC R3, c[0x0][0x634] ;  /* 0x00018d00ff037b82 */ /* 0x001e240000000800 */
        /* <DEDUP_REMOVED lines=9> */
.L_x_288:
[----:B------:R-:W2:Y:S01]  /*8a40*/  LDC.64 R28, c[0x0][0x640] ;  /* 0x00019000ff1c7b82 */ /* 0x000ea20000000a00 */
[-CC-:B------:R-:W-:Y:S01]  /*8a50*/  SHF.R.U64 R23, R8, R0.reuse, R9.reuse ;  /* 0x0000000008177219 */ /* 0x180fe20000001209 */
[----:B---3--:R-:W-:Y:S01]  /*8a60*/  IMAD.MOV R20, RZ, RZ, -R20 ;  /* 0x000000ffff147224 */ /* 0x008fe200078e0a14 */
[----:B------:R-:W-:Y:S01]  /*8a70*/  SHF.R.U32.HI R0, RZ, R0, R9 ;  /* 0x00000000ff007219 */ /* 0x000fe20000011609 */
[----:B------:R-:W-:Y:S01]  /*8a80*/  ULDC UR4, c[0x0][0x154] ;  /* 0x0000550000047ab9 */ /* 0x000fe20000000800 */
[----:B0-----:R-:W-:Y:S01]  /*8a90*/  IADD3 R3, P0, RZ, -R23, RZ ;  /* 0x80000017ff037210 */ /* 0x001fe20007f1e0ff */
[----:B------:R-:W-:Y:S02]  /*8aa0*/  IMAD R21, R21, R20, R12 ;  /* 0x0000001415157224 */ /* 0x000fe400078e020c */
[----:B------:R-:W0:Y:S01]  /*8ab0*/  LDC R6, c[0x0][0x618] ;  /* 0x00018600ff067b82 */ /* 0x000e220000000800 */
[----:B------:R-:W-:Y:S02]  /*8ac0*/  IMAD.MOV.U32 R7, RZ, RZ, 0x1 ;  /* 0x00000001ff077424 */ /* 0x000fe400078e00ff */
[----:B------:R-:W-:-:S04]  /*8ad0*/  IMAD.X R5, RZ, RZ, ~R0, P0 ;  /* 0x000000ffff057224 */ /* 0x000fc800000e0e00 */
[-C--:B-1----:R-:W-:Y:S01]  /*8ae0*/  IMAD R0, R5, R14.reuse, RZ ;  /* 0x0000000e05007224 */ /* 0x082fe200078e02ff */
[----:B------:R-:W1:Y:S01]  /*8af0*/  LDC R8, c[0x0][0x608] ;  /* 0x00018200ff087b82 */ /* 0x000e620000000800 */
[----:B------:R-:W-:-:S04]  /*8b00*/  IMAD.WIDE.U32 R4, R3, R14, R16 ;  /* 0x0000000e03047225 */ /* 0x000fc800078e0010 */
[----:B------:R-:W-:Y:S01]  /*8b10*/  IMAD R3, R3, R15, R0 ;  /* 0x0000000f03037224 */ /* 0x000fe200078e0200 */
[----:B------:R-:W-:Y:S02]  /*8b20*/  I2FP.F32.U32 R0, R24 ;  /* 0x0000001800007245 */ /* 0x000fe40000201000 */
[----:B------:R-:W3:Y:S01]  /*8b30*/  LDC R26, c[0x0][0x658] ;  /* 0x00019600ff1a7b82 */ /* 0x000ee20000000800 */
[----:B------:R-:W-:Y:S01]  /*8b40*/  IMAD.IADD R3, R5, 0x1, R3 ;  /* 0x0000000105037824 */ /* 0x000fe200078e0203 */
[----:B--2---:R-:W-:Y:S01]  /*8b50*/  ISETP.NE.U32.AND P0, PT, R28, RZ, PT ;  /* 0x000000ff1c00720c */ /* 0x004fe20003f05070 */
[----:B------:R-:W-:Y:S01]  /*8b60*/  FMUL R0, R0, UR4 ;  /* 0x0000000400007c20 */ /* 0x000fe20008400000 */
[----:B------:R-:W-:Y:S02]  /*8b70*/  IMAD.MOV.U32 R5, RZ, RZ, -0x1 ;  /* 0xffffffffff057424 */ /* 0x000fe400078e00ff */
[----:B------:R-:W-:Y:S01]  /*8b80*/  ISETP.NE.AND.EX P0, PT, R29, RZ, PT, P0 ;  /* 0x000000ff1d00720c */ /* 0x000fe20003f05300 */
[----:B------:R2:W4:Y:S01]  /*8b90*/  F2I.U32.TRUNC.NTZ R13, R0 ;  /* 0x00000000000d7305 */ /* 0x000522000020f000 */
[----:B------:R-:W2:Y:S01]  /*8ba0*/  LDC R15, c[0x0][0x148] ;  /* 0x00005200ff0f7b82 */ /* 0x000ea20000000800 */
[----:B0-----:R-:W-:-:S02]  /*8bb0*/  SHF.R.U64 R12, R4, R6, R3 ;  /* 0x00000006040c7219 */ /* 0x001fc40000001203 */
[----:B------:R-:W-:-:S05]  /*8bc0*/  SHF.R.U32.HI R3, RZ, R6, R3 ;  /* 0x00000006ff037219 */ /* 0x000fca0000011603 */
[----:B------:R-:W0:Y:S01]  /*8bd0*/  LDC R20, c[0x0][0x600] ;  /* 0x00018000ff147b82 */ /* 0x000e220000000800 */
[-CC-:B-1----:R-:W-:Y:S02]  /*8be0*/  SHF.R.U64 R10, R12, R8.reuse, R3.reuse ;  /* 0x000000080c0a7219 */ /* 0x182fe40000001203 */
[----:B------:R-:W-:-:S05]  /*8bf0*/  SHF.R.U32.HI R3, RZ, R8, R3 ;  /* 0x00000008ff037219 */ /* 0x000fca0000011603 */
[----:B------:R-:W1:Y:S01]  /*8c00*/  LDC R27, c[0x0][0x648] ;  /* 0x00019200ff1b7b82 */ /* 0x000e620000000800 */
[-C--:B---3--:R-:W-:Y:S02]  /*8c10*/  SHF.L.U32 R4, R5, R26.reuse, RZ ;  /* 0x0000001a05047219 */ /* 0x088fe400000006ff */
[--C-:B------:R-:W-:Y:S02]  /*8c20*/  SHF.R.U64 R14, R10, R26, R3.reuse ;  /* 0x0000001a0a0e7219 */ /* 0x100fe40000001203 */
[----:B------:R-:W-:Y:S02]  /*8c30*/  LOP3.LUT R25, RZ, R4, RZ, 0x33, !PT ;  /* 0x00000004ff197212 */ /* 0x000fe400078e33ff */
[-C--:B------:R-:W-:Y:S01]  /*8c40*/  SHF.R.U32.HI R5, RZ, R26.reuse, R3 ;  /* 0x0000001aff057219 */ /* 0x080fe20000011603 */
[----:B------:R-:W3:Y:S01]  /*8c50*/  LDC R30, c[0x0][0x638] ;  /* 0x00018e00ff1e7b82 */ /* 0x000ee20000000800 */
[----:B------:R-:W-:Y:S01]  /*8c60*/  SHF.L.U32 R154, R7, R26, RZ ;  /* 0x0000001a079a7219 */ /* 0x000fe200000006ff */
[----:B------:R-:W-:-:S06]  /*8c70*/  IMAD.MOV.U32 R4, RZ, RZ, R14 ;  /* 0x000000ffff047224 */ /* 0x000fcc00078e000e */
[----:B------:R-:W0:Y:S01]  /*8c80*/  LDC R31, c[0x0][0x610] ;  /* 0x00018400ff1f7b82 */ /* 0x000e220000000800 */
[----:B----4-:R-:W-:Y:S05]  /*8c90*/  @!P0 BRA `(.L_x_289) ;  /* 0x0000000000288947 */ /* 0x010fea0003800000 */
        /* <DEDUP_REMOVED lines=10> */
.L_x_289:
[----:B------:R-:W-:Y:S01]  /*8d40*/  ISETP.NE.AND P0, PT, R2, 0x1, PT ;  /* 0x000000010200780c */ /* 0x000fe20003f05270 */
[----:B0-----:R-:W-:Y:S01]  /*8d50*/  VIADD R7, R20, 0xffffffff ;  /* 0xffffffff14077836 */ /* 0x001fe20000000000 */
[----:B-12---:R-:W-:Y:S01]  /*8d60*/  SHF.R.U64 R0, R4, R27, R5 ;  /* 0x0000001b04007219 */ /* 0x006fe20000001205 */
[----:B------:R-:W-:Y:S01]  /*8d70*/  IMAD.MOV R13, RZ, RZ, -R13 ;  /* 0x000000ffff0d7224 */ /* 0x000fe200078e0a0d */
[----:B------:R-:W-:Y:S01]  /*8d80*/  LOP3.LUT R5, R10, R25, RZ, 0xc0, !PT ;  /* 0x000000190a057212 */ /* 0x000fe200078ec0ff */
[----:B------:R-:W-:Y:S02]  /*8d90*/  IMAD.MOV.U32 R4, RZ, RZ, 0x1 ;  /* 0x00000001ff047424 */ /* 0x000fe400078e00ff */
[----:B------:R-:W-:Y:S02]  /*8da0*/  IMAD.MOV R3, RZ, RZ, -R0 ;  /* 0x000000ffff037224 */ /* 0x000fe400078e0a00 */
[----:B------:R-:W-:Y:S01]  /*8db0*/  IMAD R154, R154, R0, R5 ;  /* 0x000000009a9a7224 */ /* 0x000fe200078e0205 */
[----:B------:R-:W-:Y:S01]  /*8dc0*/  LOP3.LUT R5, R12, R7, RZ, 0xc0, !PT ;  /* 0x000000070c057212 */ /* 0x000fe200078ec0ff */
[----:B---3--:R-:W-:-:S02]  /*8dd0*/  IMAD R0, R3, R30, R14 ;  /* 0x0000001e03007224 */ /* 0x008fc400078e020e */
[----:B------:R-:W-:Y:S02]  /*8de0*/  @P0 IMAD R21, R15, R13, R24 ;  /* 0x0000000d0f150224 */ /* 0x000fe400078e0218 */
[----:B------:R-:W-:Y:S01]  /*8df0*/  IMAD R3, R0, R20, R5 ;  /* 0x0000001400037224 */ /* 0x000fe200078e0205 */
[----:B------:R-:W-:Y:S01]  /*8e00*/  PRMT R0, R4, 0x7610, R0 ;  /* 0x0000761004007816 */ /* 0x000fe20000000000 */
[----:B------:R-:W-:-:S05]  /*8e10*/  IMAD R154, R154, R31, R21 ;  /* 0x0000001f9a9a7224 */ /* 0x000fca00078e0215 */
[----:B------:R-:W-:Y:S02]  /*8e20*/  SEL R153, R3, R154, !P0 ;  /* 0x0000009a03997207 */ /* 0x000fe40004000000 */
[----:B------:R-:W-:-:S07]  /*8e30*/  SEL R154, R154, R3, !P0 ;  /* 0x000000039a9a7207 */ /* 0x000fce0004000000 */
.L_x_287:
[----:B------:R-:W-:-:S13]  /*8e40*/  LOP3.LUT P0, RZ, R0, 0xff, RZ, 0xc0, !PT ;  /* 0x000000ff00ff7812 */ /* 0x000fda000780c0ff */
[----:B------:R-:W-:Y:S05]  /*8e50*/  @P0 BRA `(.L_x_290) ;  /* 0xffffff8000d80947 */ /* 0x000fea000383ffff */
[----:B------:R-:W-:Y:S05]  /*8e60*/  EXIT ;  /* 0x000000000000794d */ /* 0x000fea0003800000 */
.L_x_7:
[----:B0-----:R-:W-:Y:S01]  /*8e70*/  ULDC.64 UR4, c[0x0][0x650] ;  /* 0x0001940000047ab9 */ /* 0x001fe20000000a00 */
        /* <DEDUP_REMOVED lines=25> */
.L_x_292:
[----:B------:R-:W0:Y:S01]  /*9010*/  LDC.64 R28, c[0x0][0x640] ;  /* 0x00019000ff1c7b82 */ /* 0x000e220000000a00 */
[-CC-:B------:R-:W-:Y:S01]  /*9020*/  SHF.R.U64 R22, R12, R6.reuse, R13.reuse ;  /* 0x000000060c167219 */ /* 0x180fe2000000120d */
[----:B------:R-:W-:Y:S01]  /*9030*/  IMAD.MOV.U32 R30, RZ, RZ, 0x1 ;  /* 0x00000001ff1e7424 */ /* 0x000fe200078e00ff */
[----:B------:R-:W-:Y:S02]  /*9040*/  SHF.R.U32.HI R6, RZ, R6, R13 ;  /* 0x00000006ff067219 */ /* 0x000fe4000001160d */
        /* <DEDUP_REMOVED lines=8> */
[----:B------:R-:W-:Y:S01]  /*90d0*/  IMAD.IADD R9, R9, 0x1, R11 ;  /* 0x0000000109097824 */ /* 0x000fe200078e020b */
[----:B0-----:R-:W-:-:S04]  /*90e0*/  ISETP.NE.U32.AND P0, PT, R28, RZ, PT ;  /* 0x000000ff1c00720c */ /* 0x001fc80003f05070 */
[----:B------:R-:W-:Y:S02]  /*90f0*/  ISETP.NE.AND.EX P0, PT, R29, RZ, PT, P0 ;  /* 0x000000ff1d00720c */ /* 0x000fe40003f05300 */
[----:B------:R-:W0:Y:S01]  /*9100*/  LDC R20, c[0x0][0x600] ;  /* 0x00018000ff147b82 */ /* 0x000e220000000800 */
[-CC-:B-1----:R-:W-:Y:S01]  /*9110*/  SHF.R.U64 R14, R8, R10.reuse, R9.reuse ;  /* 0x0000000a080e7219 */ /* 0x182fe20000001209 */
[----:B------:R-:W-:Y:S01]  /*9120*/  IMAD.MOV.U32 R8, RZ, RZ, -0x1 ;  /* 0xffffffffff087424 */ /* 0x000fe200078e00ff */
[----:B------:R-:W-:-:S05]  /*9130*/  SHF.R.U32.HI R9, RZ, R10, R9 ;  /* 0x0000000aff097219 */ /* 0x000fca0000011609 */
[----:B------:R-:W1:Y:S01]  /*9140*/  LDC R26, c[0x0][0x648] ;  /* 0x00019200ff1a7b82 */ /* 0x000e620000000800 */
[-CC-:B--2---:R-:W-:Y:S02]  /*9150*/  SHF.R.U64 R21, R14, R12.reuse, R9.reuse ;  /* 0x0000000c0e157219 */ /* 0x184fe40000001209 */
[----:B------:R-:W-:-:S05]  /*9160*/  SHF.R.U32.HI R6, RZ, R12, R9 ;  /* 0x0000000cff067219 */ /* 0x000fca0000011609 */
[----:B------:R-:W2:Y:S01]  /*9170*/  LDC R27, c[0x0][0x638] ;  /* 0x00018e00ff1b7b82 */ /* 0x000ea20000000800 */
[-C--:B---3--:R-:W-:Y:S02]  /*9180*/  SHF.L.U32 R8, R8, R25.reuse, RZ ;  /* 0x0000001908087219 */ /* 0x088fe400000006ff */
[-CC-:B------:R-:W-:Y:S02]  /*9190*/  SHF.R.U64 R23, R21, R25.reuse, R6.reuse ;  /* 0x0000001915177219 */ /* 0x180fe40000001206 */
[----:B------:R-:W-:Y:S02]  /*91a0*/  LOP3.LUT R32, RZ, R8, RZ, 0x33, !PT ;  /* 0x00000008ff207212 */ /* 0x000fe400078e33ff */
[----:B------:R-:W-:Y:S01]  /*91b0*/  SHF.R.U32.HI R9, RZ, R25, R6 ;  /* 0x00000019ff097219 */ /* 0x000fe20000011606 */
[----:B------:R-:W3:Y:S01]  /*91c0*/  LDC R31, c[0x0][0x610] ;  /* 0x00018400ff1f7b82 */ /* 0x000ee20000000800 */
[----:B------:R-:W-:Y:S01]  /*91d0*/  IMAD.MOV.U32 R8, RZ, RZ, R23 ;  /* 0x000000ffff087224 */ /* 0x000fe200078e0017 */
[----:B------:R-:W-:Y:S06]  /*91e0*/  @!P0 BRA `(.L_x_293) ;  /* 0x0000000000288947 */ /* 0x000fec0003800000 */
        /* <DEDUP_REMOVED lines=10> */
.L_x_293:
[----:B------:R-:W-:Y:S02]  /*9290*/  ISETP.NE.AND P0, PT, R2, 0x1, PT ;  /* 0x000000010200780c */ /* 0x000fe40003f05270 */
[----:B-1----:R-:W-:Y:S01]  /*92a0*/  SHF.R.U64 R6, R8, R26, R9 ;  /* 0x0000001a08067219 */ /* 0x002fe20000001209 */
[----:B0-----:R-:W-:Y:S01]  /*92b0*/  VIADD R9, R20, 0xffffffff ;  /* 0xffffffff14097836 */ /* 0x001fe20000000000 */
[----:B------:R-:W-:Y:S02]  /*92c0*/  SHF.L.U32 R30, R30, R25, RZ ;  /* 0x000000191e1e7219 */ /* 0x000fe400000006ff */
[----:B------:R-:W-:Y:S01]  /*92d0*/  LOP3.LUT R5, R21, R32, RZ, 0xc0, !PT ;  /* 0x0000002015057212 */ /* 0x000fe200078ec0ff */
[----:B------:R-:W-:-:S04]  /*92e0*/  IMAD.MOV R8, RZ, RZ, -R6 ;  /* 0x000000ffff087224 */ /* 0x000fc800078e0a06 */
[----:B------:R-:W-:Y:S01]  /*92f0*/  IMAD R6, R30, R6, R5 ;  /* 0x000000061e067224 */ /* 0x000fe200078e0205 */
[----:B------:R-:W-:Y:S01]  /*9300*/  LOP3.LUT R5, R14, R9, RZ, 0xc0, !PT ;  /* 0x000000090e057212 */ /* 0x000fe200078ec0ff */
[----:B------:R-:W-:Y:S02]  /*9310*/  @P0 IMAD R3, R7, R24, R4 ;  /* 0x0000001807030224 */ /* 0x000fe400078e0204 */
[----:B--2---:R-:W-:Y:S02]  /*9320*/  IMAD R4, R8, R27, R23 ;  /* 0x0000001b08047224 */ /* 0x004fe400078e0217 */
[----:B---3--:R-:W-:Y:S02]  /*9330*/  IMAD R3, R6, R31, R3 ;  /* 0x0000001f06037224 */ /* 0x008fe400078e0203 */
[----:B------:R-:W-:Y:S02]  /*9340*/  IMAD R4, R4, R20, R5 ;  /* 0x0000001404047224 */ /* 0x000fe400078e0205 */
[----:B------:R-:W-:-:S02]  /*9350*/  IMAD.MOV.U32 R8, RZ, RZ, 0x1 ;  /* 0x00000001ff087424 */ /* 0x000fc400078e00ff */
[----:B------:R-:W-:Y:S01]  /*9360*/  IMAD.MOV.U32 R6, RZ, RZ, R22 ;  /* 0x000000ffff067224 */ /* 0x000fe200078e0016 */
[----:B------:R-:W-:Y:S02]  /*9370*/  SEL R21, R4, R3, !P0 ;  /* 0x0000000304157207 */ /* 0x000fe40004000000 */
[----:B------:R-:W-:-:S07]  /*9380*/  SEL R20, R3, R4, !P0 ;  /* 0x0000000403147207 */ /* 0x000fce0004000000 */
.L_x_291:
[----:B------:R-:W-:-:S08]  /*9390*/  NOP ;  /* 0x0000000000007918 */ /* 0x000fd00000000000 */
[----:B------:R-:W0:-:S00]  /*93a0*/  USETMAXREG.DEALLOC.CTAPOOL 0x28 ;  /* 0x00000028000079c8 */ /* 0x000e0000080e0500 */
[----:B0-----:R-:W-:-:S13]  /*93b0*/  ISETP.NE.AND P0, PT, R0, RZ, PT ;  /* 0x000000ff0000720c */ /* 0x001fda0003f05270 */
[----:B------:R-:W-:Y:S05]  /*93c0*/  @P0 EXIT ;  /* 0x000000000000094d */ /* 0x000fea0003800000 */
[----:B------:R-:W-:Y:S01]  /*93d0*/  LOP3.LUT P0, RZ, R8, 0xff, RZ, 0xc0, !PT ;  /* 0x000000ff08ff7812 */ /* 0x000fe2000780c0ff */
[----:B------:R-:W-:Y:S02]  /*93e0*/  IMAD.MOV.U32 R0, RZ, RZ, 0x1 ;  /* 0x00000001ff007424 */ /* 0x000fe400078e00ff */
[----:B------:R-:W-:-:S10]  /*93f0*/  IMAD.MOV.U32 R3, RZ, RZ, RZ ;  /* 0x000000ffff037224 */ /* 0x000fd400078e00ff */
[----:B------:R-:W-:Y:S05]  /*9400*/  @!P0 BRA `(.L_x_294) ;  /* 0x0000000c00788947 */ /* 0x000fea0003800000 */
[----:B------:R-:W0:Y:S01]  /*9410*/  LDC R0, c[0x0][0x28c] ;  /* 0x0000a300ff007b82 */ /* 0x000e220000000800 */
[----:B------:R-:W1:Y:S01]  /*9420*/  S2R R11, SR_CgaCtaId ;  /* 0x00000000000b7919 */ /* 0x000e620000008800 */
[----:B------:R-:W-:Y:S01]  /*9430*/  ULDC UR5, c[0x0][0x658] ;  /* 0x0001960000057ab9 */ /* 0x000fe20000000800 */
[----:B------:R-:W-:Y:S01]  /*9440*/  UMOV UR7, 0xffffffff ;  /* 0xffffffff00077882 */ /* 0x000fe20000000000 */
[----:B------:R-:W-:Y:S01]  /*9450*/  ULDC UR6, c[0x0][0xc] ;  /* 0x0000030000067ab9 */ /* 0x000fe20000000800 */
[----:B------:R-:W-:Y:S01]  /*9460*/  USHF.L.U32 UR9, UR7, UR5, URZ ;  /* 0x0000000507097299 */ /* 0x000fe2000800063f */
[----:B------:R-:W-:Y:S01]  /*9470*/  BSSY B0, `(.L_x_294) ;  /* 0x00000d7000007945 */ /* 0x000fe20003800000 */
[----:B------:R-:W-:Y:S01]  /*9480*/  UMOV UR8, 0x1 ;  /* 0x0000000100087882 */ /* 0x000fe20000000000 */
[----:B------:R-:W-:Y:S01]  /*9490*/  ULDC UR7, c[0x0][0x10] ;  /* 0x0000040000077ab9 */ /* 0x000fe20000000800 */
[----:B------:R-:W-:Y:S01]  /*94a0*/  USHF.L.U32 UR5, UR8, UR5, URZ ;  /* 0x0000000508057299 */ /* 0x000fe2000800063f */
[----:B------:R-:W-:Y:S01]  /*94b0*/  IMAD.MOV.U32 R9, RZ, RZ, 0x1 ;  /* 0x00000001ff097424 */ /* 0x000fe200078e00ff */
[----:B------:R-:W-:Y:S01]  /*94c0*/  UIMAD.WIDE.U32 UR6, UR6, UR7, URZ ;  /* 0x00000007060672a5 */ /* 0x000fe2000f8e003f */
[----:B------:R-:W-:Y:S01]  /*94d0*/  LOP3.LUT R13, R19, 0x2, RZ, 0xfc, !PT ;  /* 0x00000002130d7812 */ /* 0x000fe200078efcff */
[----:B------:R-:W-:Y:S01]  /*94e0*/  ULDC UR8, c[0x0][0x14] ;  /* 0x0000050000087ab9 */ /* 0x000fe20000000800 */
[----:B------:R-:W-:Y:S01]  /*94f0*/  ULDC UR4, c[0x0][0x600] ;  /* 0x0001800000047ab9 */ /* 0x000fe20000000800 */
[----:B------:R-:W-:-:S02]  /*9500*/  UIMAD.WIDE.U32 UR30, UR6, UR8, URZ ;  /* 0x00000008061e72a5 */ /* 0x000fc4000f8e003f */
[----:B------:R-:W-:Y:S02]  /*9510*/  UIMAD UR7, UR7, UR8, URZ ;  /* 0x00000008070772a4 */ /* 0x000fe4000f8e023f */
[----:B------:R-:W-:Y:S02]  /*9520*/  UIADD3 UR4, UR4, -0x1, URZ ;  /* 0xffffffff04047890 */ /* 0x000fe4000fffe03f */
[----:B------:R-:W-:Y:S02]  /*9530*/  ULOP3.LUT UR6, URZ, UR9, URZ, 0x33, !UPT ;  /* 0x000000093f067292 */ /* 0x000fe4000f8e333f */
[----:B------:R-:W-:Y:S01]  /*9540*/  UIADD3 UR7, UR31, UR7, URZ ;  /* 0x000000071f077290 */ /* 0x000fe2000fffe03f */
[----:B0-----:R-:W-:Y:S01]  /*9550*/  VIADD R0, R0, 0x3f ;  /* 0x0000003f00007836 */ /* 0x001fe20000000000 */
[----:B------:R-:W-:-:S04]  /*9560*/  ULDC.64 UR38, c[0x0][0x198] ;  /* 0x0000660000267ab9 */ /* 0x000fc80000000a00 */
[----:B------:R-:W-:-:S04]  /*9570*/  SHF.R.S32.HI R3, RZ, 0x1f, R0 ;  /* 0x0000001fff037819 */ /* 0x000fc80000011400 */
[----:B------:R-:W-:Y:S01]  /*9580*/  LEA.HI R8, R3, R0, RZ, 0x6 ;  /* 0x0000000003087211 */ /* 0x000fe200078f30ff */
[C---:B-1----:R-:W-:Y:S02]  /*9590*/  IMAD.SHL.U32 R10, R11.reuse, 0x20, RZ ;  /* 0x000000200b0a7824 */ /* 0x042fe400078e00ff */
[----:B------:R-:W-:Y:S01]  /*95a0*/  IMAD.SHL.U32 R11, R11, 0x400, RZ ;  /* 0x000004000b0b7824 */ /* 0x000fe200078e00ff */
[----:B------:R-:W-:Y:S01]  /*95b0*/  SHF.R.S32.HI R8, RZ, 0x6, R8 ;  /* 0x00000006ff087819 */ /* 0x000fe20000011408 */
[----:B------:R-:W-:Y:S01]  /*95c0*/  IMAD.MOV.U32 R0, RZ, RZ, 0x1 ;  /* 0x00000001ff007424 */ /* 0x000fe200078e00ff */
[----:B------:R-:W-:Y:S01]  /*95d0*/  LOP3.LUT R10, R10, 0xe0, RZ, 0xc0, !PT ;  /* 0x000000e00a0a7812 */ /* 0x000fe200078ec0ff */
[----:B------:R-:W-:Y:S01]  /*95e0*/  IMAD.MOV.U32 R3, RZ, RZ, RZ ;  /* 0x000000ffff037224 */ /* 0x000fe200078e00ff */
[----:B------:R-:W-:Y:S01]  /*95f0*/  LOP3.LUT R11, R11, 0x1c00, RZ, 0xc0, !PT ;  /* 0x00001c000b0b7812 */ /* 0x000fe200078ec0ff */
[----:B------:R-:W-:-:S07]  /*9600*/  VIADD R12, R8, 0x1 ;  /* 0x00000001080c7836 */ /* 0x000fce0000000000 */
.L_x_305:
[----:B------:R-:W-:-:S03]  /*9610*/  UMOV UR8, 0xffffffff ;  /* 0xffffffff00087882 */ /* 0x000fc60000000000 */
[----:B------:R-:W-:Y:S05]  /*9620*/  BRA.DIV UR8, `(.L_x_295) ;  /* 0x0000000e08907947 */ /* 0x000fea000b800000 */
[----:B------:R-:W-:-:S13]  /*9630*/  ELECT P6, URZ, PT ;  /* 0x00000000003f782f */ /* 0x000fda00038c0000 */
.L_x_314:
[----:B------:R-:W0:Y:S01]  /*9640*/  LDC R4, c[0x0][0x28c] ;  /* 0x0000a300ff047b82 */ /* 0x000e220000000800 */
[----:B------:R-:W-:Y:S01]  /*9650*/  BSSY B1, `(.L_x_296) ;  /* 0x0000044000017945 */ /* 0x000fe20003800000 */
[----:B0-----:R-:W-:-:S13]  /*9660*/  ISETP.LT.OR P6, PT, R4, 0x1, !P6 ;  /* 0x000000010400780c */ /* 0x001fda00077c1670 */
[----:B------:R-:W-:Y:S05]  /*9670*/  @P6 BRA `(.L_x_297) ;  /* 0x0000000400046947 */ /* 0x000fea0003800000 */
[----:B------:R-:W-:Y:S02]  /*9680*/  IMAD R21, R21, 0x100, R10 ;  /* 0x0000010015157824 */ /* 0x000fe400078e020a */
[----:B------:R-:W-:Y:S02]  /*9690*/  IMAD.SHL.U32 R22, R20, 0x80, RZ ;  /* 0x0000008014167824 */ /* 0x000fe400078e00ff */
[----:B------:R-:W-:Y:S02]  /*96a0*/  IMAD.MOV.U32 R24, RZ, RZ, RZ ;  /* 0x000000ffff187224 */ /* 0x000fe400078e00ff */
[----:B------:R-:W-:Y:S02]  /*96b0*/  IMAD.MOV.U32 R4, RZ, RZ, R12 ;  /* 0x000000ffff047224 */ /* 0x000fe400078e000c */
[----:B------:R-:W-:Y:S02]  /*96c0*/  IMAD.MOV.U32 R5, RZ, RZ, R0 ;  /* 0x000000ffff057224 */ /* 0x000fe400078e0000 */
[----:B------:R-:W-:-:S07]  /*96d0*/  IMAD.MOV.U32 R14, RZ, RZ, R3 ;  /* 0x000000ffff0e7224 */ /* 0x000fce00078e0003 */
.L_x_300:
[----:B------:R-:W0:Y:S01]  /*96e0*/  S2R R20, SR_CgaCtaId ;  /* 0x0000000000147919 */ /* 0x000e220000008800 */
[----:B------:R-:W-:Y:S02]  /*96f0*/  MOV R7, 0x400 ;  /* 0x0000040000077802 */ /* 0x000fe40000000f00 */
[----:B------:R-:W-:-:S13]  /*9700*/  LOP3.LUT P1, RZ, R18, 0x7f, RZ, 0xc0, !PT ;  /* 0x0000007f12ff7812 */ /* 0x000fda000782c0ff */
[----:B------:R-:W1:Y:S01]  /*9710*/  @!P1 LDC R15, c[0x0][0x500] ;  /* 0x00014000ff0f9b82 */ /* 0x000e620000000800 */
[----:B0-----:R-:W-:Y:S02]  /*9720*/  LEA R23, R20, R7, 0x18 ;  /* 0x0000000714177211 */ /* 0x001fe400078ec0ff */
[----:B------:R-:W-:-:S03]  /*9730*/  SHF.L.U32 R7, R5, 0x1f, RZ ;  /* 0x0000001f05077819 */ /* 0x000fc600000006ff */
[----:B------:R-:W-:-:S04]  /*9740*/  IMAD R20, R14, 0x8, R23 ;  /* 0x000000080e147824 */ /* 0x000fc800078e0217 */
[----:B------:R-:W0:Y:S02]  /*9750*/  SYNCS.PHASECHK.TRANS64.TRYWAIT P0, [R20+URZ+0x10], R7 ;  /* 0x00001007140075a7 */ /* 0x000e24000800017f */
[----:B01----:R-:W-:Y:S05]  /*9760*/  @!P0 BRA `(.L_x_298) ;  /* 0x0000000c00608947 */ /* 0x003fea0003800000 */
.L_x_315:
[----:B0-----:R-:W-:Y:S01]  /*9770*/  PRMT R7, R13, 0x9910, RZ ;  /* 0x000099100d077816 */ /* 0x001fe200000000ff */
[----:B------:R0:W-:Y:S03]  /*9780*/  @!P1 SYNCS.ARRIVE.TRANS64 RZ, [R20+URZ], R15 ;  /* 0x0000000f14ff99a7 */ /* 0x0001e6000800003f */
[----:B------:R-:W-:-:S13]  /*9790*/  ISETP.NE.AND P0, PT, R7, 0x2, PT ;  /* 0x000000020700780c */ /* 0x000fda0003f05270 */
[----:B0-----:R-:W-:Y:S05]  /*97a0*/  @P0 BRA `(.L_x_299) ;  /* 0x0000000000040947 */ /* 0x001fea0003800000 */
[----:B------:R-:W-:Y:S01]  /*97b0*/  BPT.TRAP 0x1 ;  /* 0x000000040000795c */ /* 0x000fe20000300000 */
.L_x_299:
[----:B------:R-:W-:Y:S01]  /*97c0*/  IMAD R7, R14, 0x8000, R23 ;  /* 0x000080000e077824 */ /* 0x000fe200078e0217 */
[----:B------:R-:W-:Y:S01]  /*97d0*/  R2UR UR34, R24 ;  /* 0x00000000182272ca */ /* 0x000fe200000e0000 */
[----:B------:R-:W-:Y:S01]  /*97e0*/  VIADD R4, R4, 0xffffffff ;  /* 0xffffffff04047836 */ /* 0x000fe20000000000 */
[----:B------:R-:W-:Y:S01]  /*97f0*/  R2UR UR33, R20 ;  /* 0x00000000142172ca */ /* 0x000fe200000e0000 */
[----:B------:R-:W-:Y:S01]  /*9800*/  UIADD3 UR14, UP0, UR38, 0xf0, URZ ;  /* 0x000000f0260e7890 */ /* 0x000fe2000ff1e03f */
[----:B------:R-:W-:Y:S01]  /*9810*/  R2UR UR24, R7 ;  /* 0x00000000071872ca */ /* 0x000fe200000e0000 */
[----:B------:R-:W-:Y:S01]  /*9820*/  IMAD R7, R14, 0x4000, R11 ;  /* 0x000040000e077824 */ /* 0x000fe200078e020b */
[----:B------:R-:W-:Y:S01]  /*9830*/  R2UR UR36, R6 ;  /* 0x00000000062472ca */ /* 0x000fe200000e0000 */
[----:B------:R-:W-:Y:S01]  /*9840*/  UIADD3 UR40, UP1, UR38, 0x1f0, URZ ;  /* 0x000001f026287890 */ /* 0x000fe2000ff3e03f */
[----:B------:R-:W-:Y:S01]  /*9850*/  R2UR UR35, R22 ;  /* 0x00000000162372ca */ /* 0x000fe200000e0000 */
[----:B------:R-:W-:Y:S01]  /*9860*/  IMAD R7, R7, 0x4, R23 ;  /* 0x0000000407077824 */ /* 0x000fe200078e0217 */
[----:B------:R-:W-:Y:S01]  /*9870*/  R2UR UR19, R21 ;  /* 0x00000000151372ca */ /* 0x000fe200000e0000 */
[----:B------:R-:W-:Y:S01]  /*9880*/  UIADD3.X UR15, URZ, UR39, URZ, UP0, !UPT ;  /* 0x000000273f0f7290 */ /* 0x000fe200087fe43f */
[----:B------:R-:W-:Y:S01]  /*9890*/  ISETP.GT.AND P1, PT, R4, 0x1, PT ;  /* 0x000000010400780c */ /* 0x000fe20003f24270 */
[----:B------:R-:W-:Y:S01]  /*98a0*/  UIADD3 UR26, UR34, 0x20, URZ ;  /* 0x00000020221a7890 */ /* 0x000fe2000fffe03f */
[----:B------:R-:W-:Y:S01]  /*98b0*/  R2UR UR8, R7 ;  /* 0x00000000070872ca */ /* 0x000fe200000e0000 */
[----:B------:R-:W-:Y:S01]  /*98c0*/  UIADD3.X UR41, URZ, UR39, URZ, UP1, !UPT ;  /* 0x000000273f297290 */ /* 0x000fe20008ffe43f */
[----:B------:R-:W-:Y:S01]  /*98d0*/  VIADD R14, R14, 0x1 ;  /* 0x000000010e0e7836 */ /* 0x000fe20000000000 */
[----:B------:R-:W-:Y:S01]  /*98e0*/  UIADD3 UR32, UR24, 0x100, URZ ;  /* 0x0000010018207890 */ /* 0x000fe2000fffe03f */
[----:B------:R-:W-:Y:S01]  /*98f0*/  VIADD R24, R24, 0x40 ;  /* 0x0000004018187836 */ /* 0x000fe20000000000 */
[----:B------:R-:W-:Y:S01]  /*9900*/  UIADD3 UR24, UR24, 0x4100, URZ ;  /* 0x0000410018187890 */ /* 0x000fe2000fffe03f */
[----:B------:R-:W-:Y:S01]  /*9910*/  UMOV UR22, 0x0 ;  /* 0x0000000000167882 */ /* 0x000fe20000000000 */
[----:B------:R-:W-:Y:S01]  /*9920*/  UMOV UR23, 0x10000000 ;  /* 0x1000000000177882 */ /* 0x000fe20000000000 */
[----:B------:R-:W-:Y:S01]  /*9930*/  ISETP.NE.AND P0, PT, R14, 0x2, PT ;  /* 0x000000020e00780c */ /* 0x000fe20003f05270 */
[----:B------:R-:W-:Y:S01]  /*9940*/  UMOV UR25, UR33 ;  /* 0x0000002100197c82 */ /* 0x000fe20008000000 */
[----:B------:R-:W-:Y:S01]  /*9950*/  UMOV UR28, UR36 ;  /* 0x00000024001c7c82 */ /* 0x000fe20008000000 */
[----:B------:R-:W-:-:S02]  /*9960*/  UMOV UR27, UR35 ;  /* 0x00000023001b7c82 */ /* 0x000fc40008000000 */
[----:B------:R-:W-:Y:S01]  /*9970*/  UIADD3 UR16, UR8, 0x10100, URZ ;  /* 0x0001010008107890 */ /* 0x000fe2000fffe03f */
[----:B------:R0:W-:Y:S01]  /*9980*/  UTMALDG.3D [UR32], [UR14], desc[UR22] ;  /* 0x000016200e0075b4 */ /* 0x0001e20008011000 */
[----:B------:R-:W-:Y:S01]  /*9990*/  UIADD3 UR8, UR8, 0x18100, URZ ;  /* 0x0001810008087890 */ /* 0x000fe2000fffe03f */
[----:B------:R-:W-:Y:S01]  /*99a0*/  SEL R20, RZ, 0x1, P0 ;  /* 0x00000001ff147807 */ /* 0x000fe20000000000 */
[----:B------:R-:W-:Y:S01]  /*99b0*/  UMOV UR13, 0xff0000 ;  /* 0x00ff0000000d7882 */ /* 0x000fe20000000000 */
[----:B------:R-:W-:Y:S01]  /*99c0*/  UMOV UR17, UR33 ;  /* 0x0000002100117c82 */ /* 0x000fe20008000000 */
[----:B------:R-:W-:Y:S01]  /*99d0*/  UMOV UR18, UR34 ;  /* 0x0000002200127c82 */ /* 0x000fe20008000000 */
[----:B------:R-:W-:Y:S01]  /*99e0*/  UMOV UR20, UR36 ;  /* 0x0000002400147c82 */ /* 0x000fe20008000000 */
[----:B------:R-:W-:Y:S01]  /*99f0*/  UMOV UR9, UR33 ;  /* 0x0000002100097c82 */ /* 0x000fe20008000000 */
[----:B------:R-:W-:Y:S01]  /*9a00*/  UMOV UR11, UR19 ;  /* 0x00000013000b7c82 */ /* 0x000fe20008000000 */
[----:B------:R-:W-:Y:S01]  /*9a10*/  UMOV UR12, UR36 ;  /* 0x00000024000c7c82 */ /* 0x000fe20008000000 */
[----:B------:R0:W-:Y:S01]  /*9a20*/  UTMALDG.3D [UR24], [UR14], desc[UR22] ;  /* 0x000016180e0075b4 */ /* 0x0001e20008011000 */
[----:B------:R-:W-:Y:S01]  /*9a30*/  UMOV UR10, UR26 ;  /* 0x0000001a000a7c82 */ /* 0x000fe20008000000 */
[----:B------:R-:W-:-:S02]  /*9a40*/  LOP3.LUT R5, R5, R20, RZ, 0x3c, !PT ;  /* 0x0000001405057212 */ /* 0x000fc400078e3cff */
[----:B------:R-:W-:Y:S01]  /*9a50*/  SEL R14, R14, RZ, P0 ;  /* 0x000000ff0e0e7207 */ /* 0x000fe20000000000 */
[----:B------:R0:W-:Y:S01]  /*9a60*/  UTMALDG.3D.MULTICAST [UR16], [UR40], UR13, desc[UR22] ;  /* 0x00001610280073b4 */ /* 0x0001e2000801180d */
[----:B------:R0:W-:Y:S02]  /*9a70*/  UTMALDG.3D.MULTICAST [UR8], [UR40], UR13, desc[UR22] ;  /* 0x00001608280073b4 */ /* 0x0001e4000801180d */
[----:B0-----:R-:W-:Y:S05]  /*9a80*/  @P1 BRA `(.L_x_300) ;  /* 0xfffffffc00141947 */ /* 0x001fea000383ffff */
.L_x_297:
[----:B------:R-:W-:Y:S05]  /*9a90*/  BSYNC B1 ;  /* 0x0000000000017941 */ /* 0x000fea0003800000 */
.L_x_296:
[----:B------:R-:W-:Y:S01]  /*9aa0*/  LOP3.LUT P1, RZ, R9, 0xff, RZ, 0xc0, !PT ;  /* 0x000000ff09ff7812 */ /* 0x000fe2000782c0ff */
[----:B------:R-:W-:Y:S01]  /*9ab0*/  IMAD.IADD R3, R8, 0x1, R3 ;  /* 0x0000000108037824 */ /* 0x000fe200078e0203 */
[----:B------:R-:W-:Y:S01]  /*9ac0*/  IADD3 R16, P2, R16, UR30, RZ ;  /* 0x0000001e10107c10 */ /* 0x000fe2000ff5e0ff */
[----:B------:R-:W-:Y:S01]  /*9ad0*/  ULDC.64 UR8, c[0x0][0x650] ;  /* 0x0001940000087ab9 */ /* 0x000fe20000000a00 */
[----:B------:R-:W-:Y:S01]  /*9ae0*/  BSSY B1, `(.L_x_301) ;  /* 0x000006d000017945 */ /* 0x000fe20003800000 */
[----:B------:R-:W-:Y:S01]  /*9af0*/  IMAD.MOV.U32 R20, RZ, RZ, -0x1 ;  /* 0xffffffffff147424 */ /* 0x000fe200078e00ff */
[----:B------:R-:W-:Y:S01]  /*9b00*/  ISETP.GT.U32.AND P0, PT, R3, 0x1, PT ;  /* 0x000000010300780c */ /* 0x000fe20003f04070 */
[----:B------:R-:W-:Y:S01]  /*9b10*/  IMAD.MOV.U32 R21, RZ, RZ, -0x1 ;  /* 0xffffffffff157424 */ /* 0x000fe200078e00ff */
[----:B------:R-:W-:Y:S02]  /*9b20*/  SHF.R.U32.HI R4, RZ, 0x1, R3 ;  /* 0x00000001ff047819 */ /* 0x000fe40000011603 */
[----:B------:R-:W-:-:S02]  /*9b30*/  ISETP.LT.U32.AND P0, PT, R8, 0x2, P0 ;  /* 0x000000020800780c */ /* 0x000fc40000701070 */
[----:B------:R-:W-:Y:S01]  /*9b40*/  IADD3.X R17, R17, UR7, RZ, P2, !PT ;  /* 0x0000000711117c10 */ /* 0x000fe200097fe4ff */
[----:B------:R-:W0:Y:S01]  /*9b50*/  @P1 S2R R6, SR_CgaCtaId ;  /* 0x0000000000061919 */ /* 0x000e220000008800 */
[----:B------:R-:W-:Y:S02]  /*9b60*/  @P1 MOV R5, 0x400 ;  /* 0x0000040000051802 */ /* 0x000fe40000000f00 */
[----:B------:R-:W-:Y:S02]  /*9b70*/  ISETP.GE.U32.AND P2, PT, R16, UR8, PT ;  /* 0x0000000810007c0c */ /* 0x000fe4000bf46070 */
[----:B------:R-:W-:Y:S02]  /*9b80*/  LOP3.LUT R4, R4, 0x1, RZ, 0xc0, !PT ;  /* 0x0000000104047812 */ /* 0x000fe400078ec0ff */
[----:B------:R-:W-:Y:S02]  /*9b90*/  LOP3.LUT R3, R3, 0x1, RZ, 0xc0, !PT ;  /* 0x0000000103037812 */ /* 0x000fe400078ec0ff */
[----:B------:R-:W-:-:S02]  /*9ba0*/  PRMT R9, RZ, 0x7610, R9 ;  /* 0x00007610ff097816 */ /* 0x000fc40000000009 */
[----:B0-----:R-:W-:Y:S01]  /*9bb0*/  @P1 LEA R5, R6, R5, 0x18 ;  /* 0x0000000506051211 */ /* 0x001fe200078ec0ff */
[----:B------:R-:W-:-:S03]  /*9bc0*/  IMAD.MOV.U32 R6, RZ, RZ, -0x1 ;  /* 0xffffffffff067424 */ /* 0x000fc600078e00ff */
[----:B------:R0:W-:Y:S01]  /*9bd0*/  @P1 SYNCS.ARRIVE.TRANS64.A1T0 RZ, [R5+URZ+0x38], RZ ;  /* 0x000038ff05ff19a7 */ /* 0x0001e2000810003f */
[----:B------:R-:W-:-:S04]  /*9be0*/  ISETP.NE.U32.AND P1, PT, R4, 0x1, PT ;  /* 0x000000010400780c */ /* 0x000fc80003f25070 */
[----:B------:R-:W-:Y:S02]  /*9bf0*/  ISETP.GT.U32.AND P1, PT, R8, 0x1, !P1 ;  /* 0x000000010800780c */ /* 0x000fe40004f24070 */
[----:B0-----:R-:W-:Y:S02]  /*9c00*/  SEL R5, RZ, 0x1, !P0 ;  /* 0x00000001ff057807 */ /* 0x001fe40004000000 */
[----:B------:R-:W-:Y:S02]  /*9c10*/  ISETP.GE.U32.AND.EX P0, PT, R17, UR9, PT, P2 ;  /* 0x0000000911007c0c */ /* 0x000fe4000bf06120 */
[----:B------:R-:W-:-:S04]  /*9c20*/  SEL R4, RZ, 0x1, !P1 ;  /* 0x00000001ff047807 */ /* 0x000fc80004800000 */
[----:B------:R-:W-:Y:S02]  /*9c30*/  LOP3.LUT R0, R4, R0, R5, 0x96, !PT ;  /* 0x0000000004007212 */ /* 0x000fe400078e9605 */
[----:B------:R-:W-:-:S05]  /*9c40*/  PRMT R4, RZ, 0x7610, R4 ;  /* 0x00007610ff047816 */ /* 0x000fca0000000004 */
[----:B------:R-:W-:Y:S05]  /*9c50*/  @P0 BRA `(.L_x_302) ;  /* 0x0000000400540947 */ /* 0x000fea0003800000 */
[----:B------:R-:W0:Y:S01]  /*9c60*/  S2R R15, SR_CTAID.X ;  /* 0x00000000000f7919 */ /* 0x000e220000002500 */
[----:B------:R-:W-:Y:S01]  /*9c70*/  ULDC.64 UR8, c[0x0][0x628] ;  /* 0x00018a0000087ab9 */ /* 0x000fe20000000a00 */
[----:B------:R-:W-:Y:S01]  /*9c80*/  ULDC UR11, c[0x0][0x630] ;  /* 0x00018c00000b7ab9 */ /* 0x000fe20000000800 */
[----:B------:R-:W-:Y:S01]  /*9c90*/  ISETP.NE.U32.AND P0, PT, RZ, UR8, PT ;  /* 0x00000008ff007c0c */ /* 0x000fe2000bf05070 */
[----:B------:R-:W1:Y:S01]  /*9ca0*/  S2R R20, SR_CTAID.Y ;  /* 0x0000000000147919 */ /* 0x000e620000002600 */
[----:B------:R-:W-:Y:S01]  /*9cb0*/  ULDC UR12, c[0x0][0x150] ;  /* 0x00005400000c7ab9 */ /* 0x000fe20000000800 */
[----:B------:R-:W-:Y:S01]  /*9cc0*/  IMAD.MOV.U32 R4, RZ, RZ, R16 ;  /* 0x000000ffff047224 */ /* 0x000fe200078e0010 */
[----:B------:R-:W-:Y:S01]  /*9cd0*/  ISETP.NE.AND.EX P0, PT, RZ, UR9, PT, P0 ;  /* 0x00000009ff007c0c */ /* 0x000fe2000bf05300 */
[----:B------:R-:W-:Y:S01]  /*9ce0*/  IMAD.MOV.U32 R5, RZ, RZ, R17 ;  /* 0x000000ffff057224 */ /* 0x000fe200078e0011 */
[----:B0-----:R-:W-:-:S11]  /*9cf0*/  I2FP.F32.U32 R22, R15 ;  /* 0x0000000f00167245 */ /* 0x001fd60000201000 */
[----:B------:R-:W-:Y:S05]  /*9d00*/  @!P0 BRA `(.L_x_303) ;  /* 0x0000000000288947 */ /* 0x000fea0003800000 */
[----:B------:R-:W-:Y:S02]  /*9d10*/  ULDC UR10, c[0x0][0x634] ;  /* 0x00018d00000a7ab9 */ /* 0x000fe40000000800 */
[----:B------:R-:W-:-:S05]  /*9d20*/  IADD3 R5, P0, R16, UR10, RZ ;  /* 0x0000000a10057c10 */ /* 0x000fca000ff1e0ff */
[----:B------:R-:W-:-:S04]  /*9d30*/  IMAD.X R21, RZ, RZ, R17, P0 ;  /* 0x000000ffff157224 */ /* 0x000fc800000e0611 */
[----:B------:R-:W-:-:S04]  /*9d40*/  IMAD.WIDE.U32 R6, R21, UR8, RZ ;  /* 0x0000000815067c25 */ /* 0x000fc8000f8e00ff */
[----:B------:R-:W-:-:S04]  /*9d50*/  IMAD.WIDE.U32 R6, P0, R5, UR9, R6 ;  /* 0x0000000905067c25 */ /* 0x000fc8000f800006 */
[----:B------:R-:W-:-:S04]  /*9d60*/  IMAD.WIDE.U32 R4, R5, UR8, RZ ;  /* 0x0000000805047c25 */ /* 0x000fc8000f8e00ff */
[----:B------:R-:W-:Y:S01]  /*9d70*/  IMAD.MOV.U32 R4, RZ, RZ, R7 ;  /* 0x000000ffff047224 */ /* 0x000fe200078e0007 */
[----:B------:R-:W-:Y:S01]  /*9d80*/  IADD3 RZ, P1, R5, R6, RZ ;  /* 0x0000000605ff7210 */ /* 0x000fe20007f3e0ff */
[----:B------:R-:W-:-:S04]  /*9d90*/  IMAD.X R5, RZ, RZ, RZ, P0 ;  /* 0x000000ffff057224 */ /* 0x000fc800000e06ff */
[----:B------:R-:W-:-:S08]  /*9da0*/  IMAD.WIDE.U32.X R4, R21, UR9, R4, P1 ;  /* 0x0000000915047c25 */ /* 0x000fd000088e0404 */
.L_x_303:
[--C-:B------:R-:W-:Y:S01]  /*9db0*/  SHF.R.U64 R14, R4, UR11, R5.reuse ;  /* 0x0000000b040e7c19 */ /* 0x100fe20008001205 */
[----:B------:R-:W-:Y:S01]  /*9dc0*/  FMUL R22, R22, UR12 ;  /* 0x0000000c16167c20 */ /* 0x000fe20008400000 */
[----:B------:R-:W-:Y:S01]  /*9dd0*/  SHF.R.U32.HI R4, RZ, UR11, R5 ;  /* 0x0000000bff047c19 */ /* 0x000fe20008011605 */
[----:B------:R-:W0:Y:S01]  /*9de0*/  LDC R6, c[0x0][0x144] ;  /* 0x00005100ff067b82 */ /* 0x000e220000000800 */
[----:B------:R-:W-:Y:S01]  /*9df0*/  IADD3 R5, P0, RZ, -R14, RZ ;  /* 0x8000000eff057210 */ /* 0x000fe20007f1e0ff */
[----:B------:R-:W-:Y:S01]  /*9e00*/  ULDC UR10, c[0x0][0x154] ;  /* 0x00005500000a7ab9 */ /* 0x000fe20000000800 */
[----:B-1----:R-:W-:Y:S01]  /*9e10*/  I2FP.F32.U32 R7, R20 ;  /* 0x0000001400077245 */ /* 0x002fe20000201000 */
[----:B------:R-:W1:Y:S01]  /*9e20*/  F2I.U32.TRUNC.NTZ R22, R22 ;  /* 0x0000001600167305 */ /* 0x000e62000020f000 */
[----:B------:R-:W-:Y:S01]  /*9e30*/  ULDC.64 UR8, c[0x0][0x620] ;  /* 0x0001880000087ab9 */ /* 0x000fe20000000a00 */
[----:B------:R-:W-:Y:S01]  /*9e40*/  IMAD.X R4, RZ, RZ, ~R4, P0 ;  /* 0x000000ffff047224 */ /* 0x000fe200000e0e04 */
[----:B------:R-:W-:Y:S01]  /*9e50*/  ISETP.NE.AND P2, PT, R2, 0x1, PT ;  /* 0x000000010200780c */ /* 0x000fe20003f45270 */
[----:B------:R-:W-:Y:S01]  /*9e60*/  FMUL R23, R7, UR10 ;  /* 0x0000000a07177c20 */ /* 0x000fe20008400000 */
[----:B------:R-:W2:Y:S01]  /*9e70*/  LDC R25, c[0x0][0x148] ;  /* 0x00005200ff197b82 */ /* 0x000ea20000000800 */
[----:B------:R-:W-:Y:S01]  /*9e80*/  IMAD R4, R4, UR8, RZ ;  /* 0x0000000804047c24 */ /* 0x000fe2000f8e02ff */
[----:B------:R-:W-:-:S02]  /*9e90*/  ULDC.64 UR10, c[0x0][0x640] ;  /* 0x00019000000a7ab9 */ /* 0x000fc40000000a00 */
[----:B------:R-:W-:Y:S01]  /*9ea0*/  ISETP.NE.U32.AND P0, PT, RZ, UR10, PT ;  /* 0x0000000aff007c0c */ /* 0x000fe2000bf05070 */
[----:B------:R-:W3:Y:S01]  /*9eb0*/  F2I.U32.TRUNC.NTZ R23, R23 ;  /* 0x0000001700177305 */ /* 0x000ee2000020f000 */
[C---:B------:R-:W-:Y:S02]  /*9ec0*/  IMAD R7, R5.reuse, UR9, R4 ;  /* 0x0000000905077c24 */ /* 0x040fe4000f8e0204 */
[----:B------:R-:W-:Y:S01]  /*9ed0*/  IMAD.WIDE.U32 R4, R5, UR8, R16 ;  /* 0x0000000805047c25 */ /* 0x000fe2000f8e0010 */
[----:B------:R-:W-:Y:S01]  /*9ee0*/  ULDC UR8, c[0x0][0x618] ;  /* 0x0001860000087ab9 */ /* 0x000fe20000000800 */
[----:B------:R-:W-:Y:S02]  /*9ef0*/  ISETP.NE.AND.EX P0, PT, RZ, UR11, PT, P0 ;  /* 0x0000000bff007c0c */ /* 0x000fe4000bf05300 */
[----:B------:R-:W-:Y:S02]  /*9f00*/  IMAD.IADD R5, R5, 0x1, R7 ;  /* 0x0000000105057824 */ /* 0x000fe400078e0207 */
[----:B-1----:R-:W-:-:S03]  /*9f10*/  IMAD.MOV R22, RZ, RZ, -R22 ;  /* 0x000000ffff167224 */ /* 0x002fc600078e0a16 */
[----:B------:R-:W-:Y:S01]  /*9f20*/  SHF.R.U64 R21, R4, UR8, R5 ;  /* 0x0000000804157c19 */ /* 0x000fe20008001205 */
[----:B0-----:R-:W-:Y:S01]  /*9f30*/  IMAD R15, R6, R22, R15 ;  /* 0x00000016060f7224 */ /* 0x001fe200078e020f */
[----:B------:R-:W-:Y:S01]  /*9f40*/  SHF.R.U32.HI R4, RZ, UR8, R5 ;  /* 0x00000008ff047c19 */ /* 0x000fe20008011605 */
[----:B------:R-:W-:Y:S01]  /*9f50*/  ULDC UR8, c[0x0][0x608] ;  /* 0x0001820000087ab9 */ /* 0x000fe20000000800 */
[----:B---3--:R-:W-:Y:S02]  /*9f60*/  IMAD.MOV R6, RZ, RZ, -R23 ;  /* 0x000000ffff067224 */ /* 0x008fe400078e0a17 */
[--C-:B------:R-:W-:Y:S02]  /*9f70*/  SHF.R.U64 R22, R21, UR8, R4.reuse ;  /* 0x0000000815167c19 */ /* 0x100fe40008001204 */
[----:B------:R-:W-:Y:S01]  /*9f80*/  SHF.R.U32.HI R5, RZ, UR8, R4 ;  /* 0x00000008ff057c19 */ /* 0x000fe20008011604 */
[----:B------:R-:W-:Y:S01]  /*9f90*/  ULDC UR8, c[0x0][0x658] ;  /* 0x0001960000087ab9 */ /* 0x000fe20000000800 */
[----:B--2---:R-:W-:-:S02]  /*9fa0*/  @P2 IMAD R15, R25, R6, R20 ;  /* 0x00000006190f2224 */ /* 0x004fc400078e0214 */
[--C-:B------:R-:W-:Y:S02]  /*9fb0*/  SHF.R.U64 R20, R22, UR8, R5.reuse ;  /* 0x0000000816147c19 */ /* 0x100fe40008001205 */
[----:B------:R-:W-:-:S03]  /*9fc0*/  SHF.R.U32.HI R23, RZ, UR8, R5 ;  /* 0x00000008ff177c19 */ /* 0x000fc60008011605 */
[----:B------:R-:W-:Y:S02]  /*9fd0*/  IMAD.MOV.U32 R6, RZ, RZ, R20 ;  /* 0x000000ffff067224 */ /* 0x000fe400078e0014 */
[----:B------:R-:W-:Y:S01]  /*9fe0*/  IMAD.MOV.U32 R5, RZ, RZ, R23 ;  /* 0x000000ffff057224 */ /* 0x000fe200078e0017 */
[----:B------:R-:W-:Y:S06]  /*9ff0*/  @!P0 BRA `(.L_x_304) ;  /* 0x00000000002c8947 */ /* 0x000fec0003800000 */
        /* <DEDUP_REMOVED lines=9> */
[----:B------:R-:W-:-:S04]  /*a090*/  IMAD.WIDE.U32.X R4, R23, UR11, R4, P1 ;  /* 0x0000000b17047c25 */ /* 0x000fc800088e0404 */
[----:B------:R-:W-:-:S07]  /*a0a0*/  IMAD.MOV.U32 R6, RZ, RZ, R4 ;  /* 0x000000ffff067224 */ /* 0x000fce00078e0004 */
.L_x_304:
[----:B------:R-:W-:Y:S01]  /*a0b0*/  ULDC UR8, c[0x0][0x648] ;  /* 0x0001920000087ab9 */ /* 0x000fe20000000800 */
[----:B------:R-:W-:Y:S01]  /*a0c0*/  LOP3.LUT R4, R22, UR6, RZ, 0xc0, !PT ;  /* 0x0000000616047c12 */ /* 0x000fe2000f8ec0ff */
[----:B------:R-:W-:Y:S01]  /*a0d0*/  ULDC UR9, c[0x0][0x610] ;  /* 0x0001840000097ab9 */ /* 0x000fe20000000800 */
[----:B------:R-:W-:Y:S01]  /*a0e0*/  SHF.R.U64 R5, R6, UR8, R5 ;  /* 0x0000000806057c19 */ /* 0x000fe20008001205 */
[----:B------:R-:W-:Y:S01]  /*a0f0*/  ULDC UR8, c[0x0][0x638] ;  /* 0x00018e0000087ab9 */ /* 0x000fe20000000800 */
[----:B------:R-:W-:Y:S01]  /*a100*/  LOP3.LUT R21, R21, UR4, RZ, 0xc0, !PT ;  /* 0x0000000415157c12 */ /* 0x000fe2000f8ec0ff */
[----:B------:R-:W-:Y:S02]  /*a110*/  IMAD.MOV.U32 R6, RZ, RZ, R14 ;  /* 0x000000ffff067224 */ /* 0x000fe400078e000e */
[----:B------:R-:W-:Y:S02]  /*a120*/  IMAD.MOV R7, RZ, RZ, -R5 ;  /* 0x000000ffff077224 */ /* 0x000fe400078e0a05 */
[----:B------:R-:W-:-:S02]  /*a130*/  IMAD R4, R5, UR5, R4 ;  /* 0x0000000505047c24 */ /* 0x000fc4000f8e0204 */
[----:B------:R-:W-:Y:S01]  /*a140*/  IMAD R20, R7, UR8, R20 ;  /* 0x0000000807147c24 */ /* 0x000fe2000f8e0214 */
[----:B------:R-:W-:Y:S01]  /*a150*/  ULDC UR8, c[0x0][0x600] ;  /* 0x0001800000087ab9 */ /* 0x000fe20000000800 */
[----:B------:R-:W-:Y:S02]  /*a160*/  IMAD R15, R4, UR9, R15 ;  /* 0x00000009040f7c24 */ /* 0x000fe4000f8e020f */
[----:B------:R-:W-:Y:S02]  /*a170*/  IMAD R20, R20, UR8, R21 ;  /* 0x0000000814147c24 */ /* 0x000fe4000f8e0215 */
[----:B------:R-:W-:-:S03]  /*a180*/  IMAD.MOV.U32 R4, RZ, RZ, 0x1 ;  /* 0x00000001ff047424 */ /* 0x000fc600078e00ff */
[----:B------:R-:W-:Y:S02]  /*a190*/  SEL R21, R20, R15, !P2 ;  /* 0x0000000f14157207 */ /* 0x000fe40005000000 */
[----:B------:R-:W-:-:S07]  /*a1a0*/  SEL R20, R15, R20, !P2 ;  /* 0x000000140f147207 */ /* 0x000fce0005000000 */
.L_x_302:
[----:B------:R-:W-:Y:S05]  /*a1b0*/  BSYNC B1 ;  /* 0x0000000000017941 */ /* 0x000fea0003800000 */
.L_x_301:
[----:B------:R-:W-:-:S13]  /*a1c0*/  LOP3.LUT P0, RZ, R4, 0xff, RZ, 0xc0, !PT ;  /* 0x000000ff04ff7812 */ /* 0x000fda000780c0ff */
[----:B------:R-:W-:Y:S05]  /*a1d0*/  @P0 BRA `(.L_x_305) ;  /* 0xfffffff4000c0947 */ /* 0x000fea000383ffff */
[----:B------:R-:W-:Y:S05]  /*a1e0*/  BSYNC B0 ;  /* 0x0000000000007941 */ /* 0x000fea0003800000 */
.L_x_294:
[----:B------:R-:W-:-:S03]  /*a1f0*/  UMOV UR8, 0xffffffff ;  /* 0xffffffff00087882 */ /* 0x000fc60000000000 */
[----:B------:R-:W-:Y:S05]  /*a200*/  BRA.DIV UR8, `(.L_x_306) ;  /* 0x0000000208cc7947 */ /* 0x000fea000b800000 */
[----:B------:R-:W-:-:S13]  /*a210*/  ELECT P6, URZ, PT ;  /* 0x00000000003f782f */ /* 0x000fda00038c0000 */
.L_x_318:
[----:B------:R-:W-:Y:S04]  /*a220*/  BSSY B0, `(.L_x_307) ;  /* 0x0000019000007945 */ /* 0x000fe80003800000 */
[----:B------:R-:W-:Y:S05]  /*a230*/  @!P6 BRA `(.L_x_308) ;  /* 0x00000000005ce947 */ /* 0x000fea0003800000 */
[----:B------:R-:W-:-:S04]  /*a240*/  LOP3.LUT R19, R19, 0x2, RZ, 0xfc, !PT ;  /* 0x0000000213137812 */ /* 0x000fc800078efcff */
[----:B------:R-:W-:-:S13]  /*a250*/  ISETP.NE.AND P0, PT, R19, 0x3, PT ;  /* 0x000000031300780c */ /* 0x000fda0003f05270 */
[----:B------:R-:W-:Y:S05]  /*a260*/  @!P0 BRA `(.L_x_309) ;  /* 0x0000000000048947 */ /* 0x000fea0003800000 */
[----:B------:R-:W-:Y:S01]  /*a270*/  BPT.TRAP 0x1 ;  /* 0x000000040000795c */ /* 0x000fe20000300000 */
.L_x_309:
[----:B------:R-:W0:Y:S01]  /*a280*/  S2R R5, SR_CgaCtaId ;  /* 0x0000000000057919 */ /* 0x000e220000008800 */
[----:B------:R-:W-:Y:S02]  /*a290*/  MOV R2, 0x400 ;  /* 0x0000040000027802 */ /* 0x000fe40000000f00 */
[----:B------:R-:W-:Y:S02]  /*a2a0*/  SHF.L.U32 R4, R0, 0x1f, RZ ;  /* 0x0000001f00047819 */ /* 0x000fe400000006ff */
[----:B0-----:R-:W-:-:S05]  /*a2b0*/  LEA R2, R5, R2, 0x18 ;  /* 0x0000000205027211 */ /* 0x001fca00078ec0ff */
[----:B------:R-:W-:-:S04]  /*a2c0*/  VIADD R2, R2, 0x10 ;  /* 0x0000001002027836 */ /* 0x000fc80000000000 */
[C---:B------:R-:W-:Y:S02]  /*a2d0*/  IMAD R7, R3.reuse, 0x8, R2 ;  /* 0x0000000803077824 */ /* 0x040fe400078e0202 */
[----:B------:R-:W-:Y:S02]  /*a2e0*/  VIADD R3, R3, 0x1 ;  /* 0x0000000103037836 */ /* 0x000fe40000000000 */
[----:B------:R-:W0:Y:S03]  /*a2f0*/  SYNCS.PHASECHK.TRANS64.TRYWAIT P0, [R7+URZ], R4 ;  /* 0x00000004070075a7 */ /* 0x000e26000800017f */
[----:B------:R-:W-:-:S04]  /*a300*/  ISETP.NE.AND P1, PT, R3, 0x2, PT ;  /* 0x000000020300780c */ /* 0x000fc80003f25270 */
[----:B------:R-:W-:Y:S02]  /*a310*/  SEL R5, RZ, 0x1, P1 ;  /* 0x00000001ff057807 */ /* 0x000fe40000800000 */
[----:B------:R-:W-:Y:S02]  /*a320*/  SEL R3, R3, RZ, P1 ;  /* 0x000000ff03037207 */ /* 0x000fe40000800000 */
[----:B------:R-:W-:Y:S01]  /*a330*/  LOP3.LUT R0, R0, R5, RZ, 0x3c, !PT ;  /* 0x0000000500007212 */ /* 0x000fe200078e3cff */
[----:B0-----:R-:W-:Y:S06]  /*a340*/  @!P0 BRA `(.L_x_310) ;  /* 0x00000000009c8947 */ /* 0x001fec0003800000 */
.L_x_319:
[----:B------:R-:W-:Y:S01]  /*a350*/  IMAD R3, R3, 0x8, R2 ;  /* 0x0000000803037824 */ /* 0x000fe200078e0202 */
[----:B------:R-:W-:-:S07]  /*a360*/  SHF.L.U32 R0, R0, 0x1f, RZ ;  /* 0x0000001f00007819 */ /* 0x000fce00000006ff */
.L_x_311:
[----:B-1----:R1:W2:Y:S02]  /*a370*/  SYNCS.PHASECHK.TRANS64.TRYWAIT P0, [R3+URZ], R0 ;  /* 0x00000000030075a7 */ /* 0x0022a4000800017f */
[----:B--2---:R-:W-:Y:S05]  /*a380*/  @!P0 NANOSLEEP.SYNCS 0x989680 ;  /* 0x009896800000895d */ /* 0x004fea0003900000 */
[----:B------:R-:W2:Y:S02]  /*a390*/  @!P0 SYNCS.PHASECHK.TRANS64 P0, [R3+URZ], R0 ;  /* 0x00000000030085a7 */ /* 0x000ea4000800007f */
[----:B--2---:R-:W-:Y:S05]  /*a3a0*/  @!P0 BRA `(.L_x_311) ;  /* 0xfffffffc00f08947 */ /* 0x004fea000383ffff */
.L_x_308:
[----:B------:R-:W-:Y:S05]  /*a3b0*/  BSYNC B0 ;  /* 0x0000000000007941 */ /* 0x000fea0003800000 */
.L_x_307:
[----:B------:R-:W-:Y:S05]  /*a3c0*/  EXIT ;  /* 0x000000000000794d */ /* 0x000fea0003800000 */
.L_x_21:
[----:B---3--:R3:W4:Y:S02]  /*a3d0*/  SYNCS.PHASECHK.TRANS64.TRYWAIT P1, [R3+URZ], R0 ;  /* 0x00000000030075a7 */ /* 0x008724000802017f */
[----:B----4-:R-:W-:Y:S05]  /*a3e0*/  @!P1 NANOSLEEP.SYNCS 0x989680 ;  /* 0x009896800000995d */ /* 0x010fea0003900000 */
[----:B------:R-:W4:Y:S02]  /*a3f0*/  @!P1 SYNCS.PHASECHK.TRANS64 P1, [R3+URZ], R0 ;  /* 0x00000000030095a7 */ /* 0x000f24000802007f */
[----:B----4-:R-:W-:Y:S05]  /*a400*/  @!P1 BRA `(.L_x_21) ;  /* 0xfffffffc00f09947 */ /* 0x010fea000383ffff */
[----:B------:R-:W-:Y:S05]  /*a410*/  BRA `(.L_x_20) ;  /* 0xffffff7000307947 */ /* 0x000fea000383ffff */
.L_x_26:
[----:B-1----:R1:W2:Y:S02]  /*a420*/  SYNCS.PHASECHK.TRANS64.TRYWAIT P1, [R5+URZ], R4 ;  /* 0x00000004050075a7 */ /* 0x0022a4000802017f */
[----:B--2---:R-:W-:Y:S05]  /*a430*/  @!P1 NANOSLEEP.SYNCS 0x989680 ;  /* 0x009896800000995d */ /* 0x004fea0003900000 */
[----:B------:R-:W2:Y:S02]  /*a440*/  @!P1 SYNCS.PHASECHK.TRANS64 P1, [R5+URZ], R4 ;  /* 0x00000004050095a7 */ /* 0x000ea4000802007f */
[----:B--2---:R-:W-:Y:S05]  /*a450*/  @!P1 BRA `(.L_x_26) ;  /* 0xfffffffc00f09947 */ /* 0x004fea000383ffff */
[----:B------:R-:W-:Y:S05]  /*a460*/  BRA `(.L_x_25) ;  /* 0xffffff7400ac7947 */ /* 0x000fea000383ffff */
.L_x_295:
[----:B------:R-:W-:Y:S01]  /*a470*/  BSSY B1, `(.L_x_312) ;  /* 0x0000006000017945 */ /* 0x000fe20003800000 */
[----:B------:R-:W-:-:S07]  /*a480*/  IMAD.MOV.U32 R15, RZ, RZ, -0x1 ;  /* 0xffffffffff0f7424 */ /* 0x000fce00078e00ff */
[----:B------:R-:W-:Y:S05]  /*a490*/  WARPSYNC.COLLECTIVE R15, `(.L_x_313) ;  /* 0x000000000f0c7348 */ /* 0x000fea0003c00000 */
[----:B------:R-:W-:Y:S02]  /*a4a0*/  ELECT P6, UR62, PT ;  /* 0x00000000003e782f */ /* 0x000fe400038c0000 */
[----:B------:R-:W-:Y:S01]  /*a4b0*/  MOV R14, UR62 ;  /* 0x0000003e000e7c02 */ /* 0x000fe20008000f00 */
[----:B------:R-:W-:Y:S10]  /*a4c0*/  ENDCOLLECTIVE ;  /* 0x000000000000791b */ /* 0x000ff40003800000 */
.L_x_313:
[----:B------:R-:W-:Y:S05]  /*a4d0*/  BSYNC B1 ;  /* 0x0000000000017941 */ /* 0x000fea0003800000 */
.L_x_312:
[----:B------:R-:W-:Y:S05]  /*a4e0*/  BRA `(.L_x_314) ;  /* 0xfffffff000547947 */ /* 0x000fea000383ffff */
.L_x_298:
[----:B0-----:R0:W1:Y:S02]  /*a4f0*/  SYNCS.PHASECHK.TRANS64.TRYWAIT P0, [R20+URZ+0x10], R7 ;  /* 0x00001007140075a7 */ /* 0x001064000800017f */
[----:B-1----:R-:W-:Y:S05]  /*a500*/  @!P0 NANOSLEEP.SYNCS 0x989680 ;  /* 0x009896800000895d */ /* 0x002fea0003900000 */
[----:B------:R-:W1:Y:S02]  /*a510*/  @!P0 SYNCS.PHASECHK.TRANS64 P0, [R20+URZ+0x10], R7 ;  /* 0x00001007140085a7 */ /* 0x000e64000800007f */
[----:B-1----:R-:W-:Y:S05]  /*a520*/  @!P0 BRA `(.L_x_298) ;  /* 0xfffffffc00f08947 */ /* 0x002fea000383ffff */
[----:B------:R-:W-:Y:S05]  /*a530*/  BRA `(.L_x_315) ;  /* 0xfffffff0008c7947 */ /* 0x000fea000383ffff */
.L_x_306:
[----:B------:R-:W-:Y:S01]  /*a540*/  BSSY B0, `(.L_x_316) ;  /* 0x0000006000007945 */ /* 0x000fe20003800000 */
[----:B------:R-:W-:-:S07]  /*a550*/  IMAD.MOV.U32 R15, RZ, RZ, -0x1 ;  /* 0xffffffffff0f7424 */ /* 0x000fce00078e00ff */
[----:B------:R-:W-:Y:S05]  /*a560*/  WARPSYNC.COLLECTIVE R15, `(.L_x_317) ;  /* 0x000000000f0c7348 */ /* 0x000fea0003c00000 */
[----:B------:R-:W-:Y:S02]  /*a570*/  ELECT P6, UR62, PT ;  /* 0x00000000003e782f */ /* 0x000fe400038c0000 */
[----:B------:R-:W-:Y:S01]  /*a580*/  MOV R14, UR62 ;  /* 0x0000003e000e7c02 */ /* 0x000fe20008000f00 */
[----:B------:R-:W-:Y:S10]  /*a590*/  ENDCOLLECTIVE ;  /* 0x000000000000791b */ /* 0x000ff40003800000 */
.L_x_317:
[----:B------:R-:W-:Y:S05]  /*a5a0*/  BSYNC B0 ;  /* 0x0000000000007941 */ /* 0x000fea0003800000 */
.L_x_316:
[----:B------:R-:W-:Y:S05]  /*a5b0*/  BRA `(.L_x_318) ;  /* 0xfffffffc00187947 */ /* 0x000fea000383ffff */
.L_x_310:
[----:B0-----:R0:W1:Y:S02]  /*a5c0*/  SYNCS.PHASECHK.TRANS64.TRYWAIT P0, [R7+URZ], R4 ;  /* 0x00000004070075a7 */ /* 0x001064000800017f */
[----:B-1----:R-:W-:Y:S05]  /*a5d0*/  @!P0 NANOSLEEP.SYNCS 0x989680 ;  /* 0x009896800000895d */ /* 0x002fea0003900000 */
[----:B------:R-:W1:Y:S02]  /*a5e0*/  @!P0 SYNCS.PHASECHK.TRANS64 P0, [R7+URZ], R4 ;  /* 0x00000004070085a7 */ /* 0x000e64000800007f */
[----:B-1----:R-:W-:Y:S05]  /*a5f0*/  @!P0 BRA `(.L_x_310) ;  /* 0xfffffffc00f08947 */ /* 0x002fea000383ffff */
[----:B------:R-:W-:Y:S05]  /*a600*/  BRA `(.L_x_319) ;  /* 0xfffffffc00507947 */ /* 0x000fea000383ffff */
.L_x_320:
[----:B------:R-:W-:-:S00]  /*a610*/  BRA `(.L_x_320) ;  /* 0xfffffffc00fc7947 */ /* 0x000fc0000383ffff */
[----:B------:R-:W-:-:S00]  /*a620*/  NOP ;  /* 0x0000000000007918 */ /* 0x000fc00000000000 */
        /* <DEDUP_REMOVED lines=13> */
.L_x_321:


//--------------------- .nv.global.init           --------------------------
	.section	.nv.global.init,"aw",@progbits
.nv.global.init:
	.type		$str$22,@object
	.size		$str$22,($str$23 - $str$22)
$str$22:
        /*0000*/ 	.byte	0x6b, 0x5f, 0x74, 0x69, 0x6c, 0x65, 0x5f, 0x63, 0x6f, 0x75, 0x6e, 0x74, 0x20, 0x3e, 0x3d, 0x20
        /*0010*/ 	.byte	0x31, 0x00
	.type		$str$23,@object
	.size		$str$23,(__unnamed_1 - $str$23)
$str$23:
        /*0012*/ 	.byte	0x2f, 0x74, 0x6d, 0x70, 0x2f, 0x63, 0x75, 0x74, 0x6c, 0x61, 0x73, 0x73, 0x5f, 0x73, 0x77, 0x65
        /*0022*/ 	.byte	0x65, 0x70, 0x5f, 0x73, 0x72, 0x63, 0x2f, 0x69, 0x6e, 0x63, 0x6c, 0x75, 0x64, 0x65, 0x2f, 0x63
        /*0032*/ 	.byte	0x75, 0x74, 0x6c, 0x61, 0x73, 0x73, 0x2f, 0x67, 0x65, 0x6d, 0x6d, 0x2f, 0x63, 0x6f, 0x6c, 0x6c
        /*0042*/ 	.byte	0x65, 0x63, 0x74, 0x69, 0x76, 0x65, 0x2f, 0x73, 0x6d, 0x39, 0x30, 0x5f, 0x6d, 0x6d, 0x61, 0x5f
        /*0052*/ 	.byte	0x74, 0x6d, 0x61, 0x5f, 0x67, 0x6d, 0x6d, 0x61, 0x5f, 0x73, 0x73, 0x5f, 0x77, 0x61, 0x72, 0x70
        /*0062*/ 	.byte	0x73, 0x70, 0x65, 0x63, 0x69, 0x61, 0x6c, 0x69, 0x7a, 0x65, 0x64, 0x2e, 0x68, 0x70, 0x70, 0x00
	.type		__unnamed_1,@object
	.size		__unnamed_1,(.L_0 - __unnamed_1)
__unnamed_1:
        /*0072*/ 	.byte	0x76, 0x6f, 0x69, 0x64, 0x20, 0x63, 0x75, 0x74, 0x6c, 0x61, 0x73, 0x73, 0x3a, 0x3a, 0x67, 0x65
        /* <DEDUP_REMOVED lines=175> */
        /*0b72*/ 	.byte	0x74, 0x65, 0x3a, 0x3a, 0x69, 0x64, 0x65, 0x6e, 0x74, 0x69, 0x74, 0x79, 0x5d, 0x00
.L_0:


//--------------------- .nv.shared._ZN7cutlass13device_kernelINS_4gemm6kernel13GemmUniversalIN4cute5tupleIJiiiiEEENS1_10collective13CollectiveMmaINS1_34MainloopSm90TmaGmmaWarpSpecializedILi2ENS5_IJNS4_1CILi8EEENSA_ILi1EEESC_EEENS1_35KernelTmaWarpSpecializedCooperativeEEENS5_IJNSA_ILi128EEENSA_ILi256EEENSA_ILi64EEEEEEfNS5_IJlSC_lEEEfSK_NS4_8TiledMMAINS4_8MMA_AtomIJNS4_4SM904GMMA30MMA_64x256x8_F32TF32TF32_SS_TNILNSO_7ScaleInE1ELSQ_1EEEEEENS4_6LayoutINS5_IJNSA_ILi2EEESC_SC_EEENS5_IJSC_NSA_ILi0EEESW_EEEEENS5_IJNS4_10UnderscoreESZ_SZ_EEEEENS4_13SM90_TMA_LOADENS4_14ComposedLayoutINS4_7SwizzleILi3ELi4ELi3EEENS4_18smem_ptr_flag_bitsILi32EEENST_INS5_IJSB_NSA_ILi32EEEEEENS5_IJS18_SC_EEEEEEEvNS4_8identityENS4_23SM90_TMA_LOAD_MULTICASTES1C_vS1D_EENS_8epilogue10collective6detail29Sm90TmaWarpSpecializedAdapterINS1H_15DefaultEpilogueIfSK_SK_NS1G_6thread17LinearCombinationIfLi1EffLNS1L_9ScaleType4KindE0ELNS_15FloatRoundStyleE2EfEENS1_15EpilogueDefaultEEEEEvvEEEEvNT_6ParamsE --------------------------
	.section	.nv.shared._ZN7cutlass13device_kernelINS_4gemm6kernel13GemmUniversalIN4cute5tupleIJiiiiEEENS1_10collective13CollectiveMmaINS1_34MainloopSm90TmaGmmaWarpSpecializedILi2ENS5_IJNS4_1CILi8EEENSA_ILi1EEESC_EEENS1_35KernelTmaWarpSpecializedCooperativeEEENS5_IJNSA_ILi128EEENSA_ILi256EEENSA_ILi64EEEEEEfNS5_IJlSC_lEEEfSK_NS4_8TiledMMAINS4_8MMA_AtomIJNS4_4SM904GMMA30MMA_64x256x8_F32TF32TF32_SS_TNILNSO_7ScaleInE1ELSQ_1EEEEEENS4_6LayoutINS5_IJNSA_ILi2EEESC_SC_EEENS5_IJSC_NSA_ILi0EEESW_EEEEENS5_IJNS4_10UnderscoreESZ_SZ_EEEEENS4_13SM90_TMA_LOADENS4_14ComposedLayoutINS4_7SwizzleILi3ELi4ELi3EEENS4_18smem_ptr_flag_bitsILi32EEENST_INS5_IJSB_NSA_ILi32EEEEEENS5_IJS18_SC_EEEEEEEvNS4_8identityENS4_23SM90_TMA_LOAD_MULTICASTES1C_vS1D_EENS_8epilogue10collective6detail29Sm90TmaWarpSpecializedAdapterINS1H_15DefaultEpilogueIfSK_SK_NS1G_6thread17LinearCombinationIfLi1EffLNS1L_9ScaleType4KindE0ELNS_15FloatRoundStyleE2EfEENS1_15EpilogueDefaultEEEEEvvEEEEvNT_6ParamsE,"aw",@nobits
	.sectionflags	@""
	.align	16
	.zero		1024


//--------------------- .nv.shared.reserved.0     --------------------------
	.section	.nv.shared.reserved.0,"aw",@nobits
	.weak		__nv_reservedSMEM_offset_0_alias
	.size		__nv_reservedSMEM_offset_0_alias, 0, 0
	.other		__nv_reservedSMEM_offset_0_alias,@"STO_CUDA_RESERVED_SHARED STV_DEFAULT"
__nv_reservedSMEM_offset_0_alias:
	.zero		0


//--------------------- .nv.global                --------------------------
	.section	.nv.global,"aw",@nobits
.nv.global:
	.type		_ZN40_INTERNAL_78b05e3a_4_k_cu_f93ecbe7_279014cute1_E,@object
	.size		_ZN40_INTERNAL_78b05e3a_4_k_cu_f93ecbe7_279014cute1_E,(_ZN40_INTERNAL_78b05e3a_4_k_cu_f93ecbe7_279014cuda3std3__45__cpo6cbeginE - _ZN40_INTERNAL_78b05e3a_4_k_cu_f93ecbe7_279014cute1_E)
_ZN40_INTERNAL_78b05e3a_4_k_cu_f93ecbe7_279014cute1_E:
	.zero		1
	.type		_ZN40_INTERNAL_78b05e3a_4_k_cu_f93ecbe7_279014cuda3std3__45__cpo6cbeginE,@object
	.size		_ZN40_INTERNAL_78b05e3a_4_k_cu_f93ecbe7_279014cuda3std3__45__cpo6cbeginE,(_ZN40_INTERNAL_78b05e3a_4_k_cu_f93ecbe7_279014cuda3std3__48in_placeE - _ZN40_INTERNAL_78b05e3a_4_k_cu_f93ecbe7_279014cuda3std3__45__cpo6cbeginE)
_ZN40_INTERNAL_78b05e3a_4_k_cu_f93ecbe7_279014cuda3std3__45__cpo6cbeginE:
	.zero		1
	.type		_ZN40_INTERNAL_78b05e3a_4_k_cu_f93ecbe7_279014cuda3std3__48in_placeE,@object
	.size		_ZN40_INTERNAL_78b05e3a_4_k_cu_f93ecbe7_279014cuda3std3__48in_placeE,(_ZN40_INTERNAL_78b05e3a_4_k_cu_f93ecbe7_279014cuda3std6ranges3__45__cpo9iter_moveE - _ZN40_INTERNAL_78b05e3a_4_k_cu_f93ecbe7_279014cuda3std3__48in_placeE)
_ZN40_INTERNAL_78b05e3a_4_k_cu_f93ecbe7_279014cuda3std3__48in_placeE:
	.zero		1
	.type		_ZN40_INTERNAL_78b05e3a_4_k_cu_f93ecbe7_279014cuda3std6ranges3__45__cpo9iter_moveE,@object
	.size		_ZN40_INTERNAL_78b05e3a_4_k_cu_f93ecbe7_279014cuda3std6ranges3__45__cpo9iter_moveE,(_ZN40_INTERNAL_78b05e3a_4_k_cu_f93ecbe7_279014cuda3std3__45__cpo5beginE - _ZN40_INTERNAL_78b05e3a_4_k_cu_f93ecbe7_279014cuda3std6ranges3__45__cpo9iter_moveE)
_ZN40_INTERNAL_78b05e3a_4_k_cu_f93ecbe7_279014cuda3std6ranges3__45__cpo9iter_moveE:
	.zero		1
	.type		_ZN40_INTERNAL_78b05e3a_4_k_cu_f93ecbe7_279014cuda3std3__45__cpo5beginE,@object
	.size		_ZN40_INTERNAL_78b05e3a_4_k_cu_f93ecbe7_279014cuda3std3__45__cpo5beginE,(_ZN40_INTERNAL_78b05e3a_4_k_cu_f93ecbe7_279014cuda3std3__442_GLOBAL__N__78b05e3a_4_k_cu_f93ecbe7_279016ignoreE - _ZN40_INTERNAL_78b05e3a_4_k_cu_f93ecbe7_279014cuda3std3__45__cpo5beginE)
_ZN40_INTERNAL_78b05e3a_4_k_cu_f93ecbe7_279014cuda3std3__45__cpo5beginE:
	.zero		1
	.type		_ZN40_INTERNAL_78b05e3a_4_k_cu_f93ecbe7_279014cuda3std3__442_GLOBAL__N__78b05e3a_4_k_cu_f93ecbe7_279016ignoreE,@object
	.size		_ZN40_INTERNAL_78b05e3a_4_k_cu_f93ecbe7_279014cuda3std3__442_GLOBAL__N__78b05e3a_4_k_cu_f93ecbe7_279016ignoreE,(_ZN40_INTERNAL_78b05e3a_4_k_cu_f93ecbe7_279014cute7productE - _ZN40_INTERNAL_78b05e3a_4_k_cu_f93ecbe7_279014cuda3std3__442_GLOBAL__N__78b05e3a_4_k_cu_f93ecbe7_279016ignoreE)
_ZN40_INTERNAL_78b05e3a_4_k_cu_f93ecbe7_279014cuda3std3__442_GLOBAL__N__78b05e3a_4_k_cu_f93ecbe7_279016ignoreE:
	.zero		1
	.type		_ZN40_INTERNAL_78b05e3a_4_k_cu_f93ecbe7_279014cute7productE,@object
	.size		_ZN40_INTERNAL_78b05e3a_4_k_cu_f93ecbe7_279014cute7productE,(_ZN40_INTERNAL_78b05e3a_4_k_cu_f93ecbe7_279014cuda3std3__45__cpo3endE - _ZN40_INTERNAL_78b05e3a_4_k_cu_f93ecbe7_279014cute7productE)
_ZN40_INTERNAL_78b05e3a_4_k_cu_f93ecbe7_279014cute7productE:
	.zero		1
	.type		_ZN40_INTERNAL_78b05e3a_4_k_cu_f93ecbe7_279014cuda3std3__45__cpo3endE,@object
	.size		_ZN40_INTERNAL_78b05e3a_4_k_cu_f93ecbe7_279014cuda3std3__45__cpo3endE,(_ZN40_INTERNAL_78b05e3a_4_k_cu_f93ecbe7_279014cuda3std3__419piecewise_constructE - _ZN40_INTERNAL_78b05e3a_4_k_cu_f93ecbe7_279014cuda3std3__45__cpo3endE)
_ZN40_INTERNAL_78b05e3a_4_k_cu_f93ecbe7_279014cuda3std3__45__cpo3endE:
	.zero		1
	.type		_ZN40_INTERNAL_78b05e3a_4_k_cu_f93ecbe7_279014cuda3std3__419piecewise_constructE,@object
	.size		_ZN40_INTERNAL_78b05e3a_4_k_cu_f93ecbe7_279014cuda3std3__419piecewise_constructE,(_ZN40_INTERNAL_78b05e3a_4_k_cu_f93ecbe7_279014cuda3std3__45__cpo4cendE - _ZN40_INTERNAL_78b05e3a_4_k_cu_f93ecbe7_279014cuda3std3__419piecewise_constructE)
_ZN40_INTERNAL_78b05e3a_4_k_cu_f93ecbe7_279014cuda3std3__419piecewise_constructE:
	.zero		1
	.type		_ZN40_INTERNAL_78b05e3a_4_k_cu_f93ecbe7_279014cuda3std3__45__cpo4cendE,@object
	.size		_ZN40_INTERNAL_78b05e3a_4_k_cu_f93ecbe7_279014cuda3std3__45__cpo4cendE,(_ZN40_INTERNAL_78b05e3a_4_k_cu_f93ecbe7_279014cuda3std6ranges3__45__cpo4swapE - _ZN40_INTERNAL_78b05e3a_4_k_cu_f93ecbe7_279014cuda3std3__45__cpo4cendE)
_ZN40_INTERNAL_78b05e3a_4_k_cu_f93ecbe7_279014cuda3std3__45__cpo4cendE:
	.zero		1
	.type		_ZN40_INTERNAL_78b05e3a_4_k_cu_f93ecbe7_279014cuda3std6ranges3__45__cpo4swapE,@object
	.size		_ZN40_INTERNAL_78b05e3a_4_k_cu_f93ecbe7_279014cuda3std6ranges3__45__cpo4swapE,(.L_8 - _ZN40_INTERNAL_78b05e3a_4_k_cu_f93ecbe7_279014cuda3std6ranges3__45__cpo4swapE)
_ZN40_INTERNAL_78b05e3a_4_k_cu_f93ecbe7_279014cuda3std6ranges3__45__cpo4swapE:
	.zero		1
.L_8:


//--------------------- .nv.constant0._ZN7cutlass13device_kernelINS_4gemm6kernel13GemmUniversalIN4cute5tupleIJiiiiEEENS1_10collective13CollectiveMmaINS1_34MainloopSm90TmaGmmaWarpSpecializedILi2ENS5_IJNS4_1CILi8EEENSA_ILi1EEESC_EEENS1_35KernelTmaWarpSpecializedCooperativeEEENS5_IJNSA_ILi128EEENSA_ILi256EEENSA_ILi64EEEEEEfNS5_IJlSC_lEEEfSK_NS4_8TiledMMAINS4_8MMA_AtomIJNS4_4SM904GMMA30MMA_64x256x8_F32TF32TF32_SS_TNILNSO_7ScaleInE1ELSQ_1EEEEEENS4_6LayoutINS5_IJNSA_ILi2EEESC_SC_EEENS5_IJSC_NSA_ILi0EEESW_EEEEENS5_IJNS4_10UnderscoreESZ_SZ_EEEEENS4_13SM90_TMA_LOADENS4_14ComposedLayoutINS4_7SwizzleILi3ELi4ELi3EEENS4_18smem_ptr_flag_bitsILi32EEENST_INS5_IJSB_NSA_ILi32EEEEEENS5_IJS18_SC_EEEEEEEvNS4_8identityENS4_23SM90_TMA_LOAD_MULTICASTES1C_vS1D_EENS_8epilogue10collective6detail29Sm90TmaWarpSpecializedAdapterINS1H_15DefaultEpilogueIfSK_SK_NS1G_6thread17LinearCombinationIfLi1EffLNS1L_9ScaleType4KindE0ELNS_15FloatRoundStyleE2EfEENS1_15EpilogueDefaultEEEEEvvEEEEvNT_6ParamsE --------------------------
	.section	.nv.constant0._ZN7cutlass13device_kernelINS_4gemm6kernel13GemmUniversalIN4cute5tupleIJiiiiEEENS1_10collective13CollectiveMmaINS1_34MainloopSm90TmaGmmaWarpSpecializedILi2ENS5_IJNS4_1CILi8EEENSA_ILi1EEESC_EEENS1_35KernelTmaWarpSpecializedCooperativeEEENS5_IJNSA_ILi128EEENSA_ILi256EEENSA_ILi64EEEEEEfNS5_IJlSC_lEEEfSK_NS4_8TiledMMAINS4_8MMA_AtomIJNS4_4SM904GMMA30MMA_64x256x8_F32TF32TF32_SS_TNILNSO_7ScaleInE1ELSQ_1EEEEEENS4_6LayoutINS5_IJNSA_ILi2EEESC_SC_EEENS5_IJSC_NSA_ILi0EEESW_EEEEENS5_IJNS4_10UnderscoreESZ_SZ_EEEEENS4_13SM90_TMA_LOADENS4_14ComposedLayoutINS4_7SwizzleILi3ELi4ELi3EEENS4_18smem_ptr_flag_bitsILi32EEENST_INS5_IJSB_NSA_ILi32EEEEEENS5_IJS18_SC_EEEEEEEvNS4_8identityENS4_23SM90_TMA_LOAD_MULTICASTES1C_vS1D_EENS_8epilogue10collective6detail29Sm90TmaWarpSpecializedAdapterINS1H_15DefaultEpilogueIfSK_SK_NS1G_6thread17LinearCombinationIfLi1EffLNS1L_9ScaleType4KindE0ELNS_15FloatRoundStyleE2EfEENS1_15EpilogueDefaultEEEEEvvEEEEvNT_6ParamsE,"a",@progbits
	.sectionflags	@""
	.align	4
.nv.constant0._ZN7cutlass13device_kernelINS_4gemm6kernel13GemmUniversalIN4cute5tupleIJiiiiEEENS1_10collective13CollectiveMmaINS1_34MainloopSm90TmaGmmaWarpSpecializedILi2ENS5_IJNS4_1CILi8EEENSA_ILi1EEESC_EEENS1_35KernelTmaWarpSpecializedCooperativeEEENS5_IJNSA_ILi128EEENSA_ILi256EEENSA_ILi64EEEEEEfNS5_IJlSC_lEEEfSK_NS4_8TiledMMAINS4_8MMA_AtomIJNS4_4SM904GMMA30MMA_64x256x8_F32TF32TF32_SS_TNILNSO_7ScaleInE1ELSQ_1EEEEEENS4_6LayoutINS5_IJNSA_ILi2EEESC_SC_EEENS5_IJSC_NSA_ILi0EEESW_EEEEENS5_IJNS4_10UnderscoreESZ_SZ_EEEEENS4_13SM90_TMA_LOADENS4_14ComposedLayoutINS4_7SwizzleILi3ELi4ELi3EEENS4_18smem_ptr_flag_bitsILi32EEENST_INS5_IJSB_NSA_ILi32EEEEEENS5_IJS18_SC_EEEEEEEvNS4_8identityENS4_23SM90_TMA_LOAD_MULTICASTES1C_vS1D_EENS_8epilogue10collective6detail29Sm90TmaWarpSpecializedAdapterINS1H_15DefaultEpilogueIfSK_SK_NS1G_6thread17LinearCombinationIfLi1EffLNS1L_9ScaleType4KindE0ELNS_15FloatRoundStyleE2EfEENS1_15EpilogueDefaultEEEEEvvEEEEvNT_6ParamsE:
	.zero		1664


//--------------------- SYMBOLS --------------------------

	.type		.nv.reservedSmem.offset0,@object
	.size		.nv.reservedSmem.offset0,0x4
	.type		__assertfail,@function
